// auto-generated by cutlass_sweep.conv — config: {"arch": "sm_100", "cluster_m": 2, "cluster_n": 1, "conv_kind": "wgrad", "dtype": "e4m3", "ndim": 2, "tile_k": 64, "tile_m": 128, "tile_n": 64}
#include "cutlass/cutlass.h"
#include "cute/tensor.hpp"
#include "cutlass/kernel_hardware_info.hpp"
#include "cutlass/conv/convolution.h"
#include "cutlass/conv/dispatch_policy.hpp"
#include "cutlass/conv/collective/collective_builder.hpp"
#include "cutlass/conv/kernel/conv_universal.hpp"
#include "cutlass/conv/device/conv_universal_adapter.hpp"
#include "cutlass/epilogue/collective/collective_builder.hpp"

using namespace cute;
using Elem = cutlass::float_e4m3_t;
using Acc  = float;
using LayoutAB = cutlass::layout::TensorNHWC;
using LayoutC  = cutlass::layout::TensorKCSR;
constexpr auto ConvOp = cutlass::conv::Operator::kWgrad;
using TileShape    = Shape<_128, Shape<_64>, Shape<_64>>;
using ClusterShape = Shape<_2, _1, _1>;

using CollectiveEpilogue = typename cutlass::epilogue::collective::CollectiveBuilder<
    cutlass::arch::Sm100, cutlass::arch::OpClassTensorOp,
    TileShape, ClusterShape,
    cutlass::epilogue::collective::EpilogueTileAuto,
    Acc, Acc,
    Elem, LayoutC, 128 / cutlass::sizeof_bits<Elem>::value,
    Elem, LayoutC, 128 / cutlass::sizeof_bits<Elem>::value,
    cutlass::epilogue::collective::EpilogueScheduleAuto
  >::CollectiveOp;

using CollectiveMainloop = typename cutlass::conv::collective::CollectiveBuilder<
    cutlass::arch::Sm100, cutlass::arch::OpClassTensorOp, ConvOp,
    Elem, LayoutAB, 128 / cutlass::sizeof_bits<Elem>::value,
    Elem, LayoutAB, 128 / cutlass::sizeof_bits<Elem>::value,
    Acc,
    TileShape, ClusterShape,
    cutlass::conv::collective::StageCountAutoCarveout<
        static_cast<int>(sizeof(typename CollectiveEpilogue::SharedStorage))>,
    cutlass::conv::collective::KernelScheduleAuto
  >::CollectiveOp;

using ProblemShape = cutlass::conv::ConvProblemShape<
    ConvOp, CollectiveMainloop::DispatchPolicy::NumSpatialDimensions>;
using ConvKernel = cutlass::conv::kernel::ConvUniversal<
    ProblemShape, CollectiveMainloop, CollectiveEpilogue>;
using Conv = cutlass::conv::device::ConvUniversalAdapter<ConvKernel>;

auto* _anchor = &cutlass::device_kernel<ConvKernel>;


// ===== COMPILED SASS (sm_100a) =====

	.target	sm_100a

	.elftype	@"ET_EXEC"


//--------------------- .note.nv.tkinfo           --------------------------
	.section	.note.nv.tkinfo,"",@"SHT_NOTE"
	.sectionflags	@"SHF_NOTE_NV_TKINFO"
	.tkinfo
        /*0018*/ 	.word	0x00000002
        /*0030*/ 	.string	""
        /*0030*/ 	.string	"ptxas"
        /*0030*/ 	.string	"Cuda compilation tools, release 13.0, V13.0.88"
        /*0030*/ 	.string	"Build cuda_13.0.r13.0/compiler.36424714_0"
        /*0030*/ 	.string	"-arch sm_100a -m 64 "



//--------------------- .note.nv.cuinfo           --------------------------
	.section	.note.nv.cuinfo,"",@"SHT_NOTE"
	.sectionflags	@"SHF_NOTE_NV_CUINFO"
        /*0018*/ 	.short	0x0002
        /*001a*/ 	.short	0x0064
        /*001c*/ 	.short	0x0082
	.zero		2


//--------------------- .nv.info                  --------------------------
	.section	.nv.info,"",@"SHT_CUDA_INFO"
	.align	4


	//----- nvinfo : EIATTR_REGCOUNT
	.align		4
        /*0000*/ 	.byte	0x04, 0x2f
        /*0002*/ 	.short	(.L_19 - .L_18)
	.align		4
.L_18:
        /*0004*/ 	.word	index@(_ZN7cutlass13device_kernelINS_4conv6kernel13ConvUniversalINS1_16ConvProblemShapeILNS1_8OperatorE2ELi2EEENS1_10collective14CollectiveConvINS1_47MainloopSm100TmaUmmaWarpSpecializedImplicitGemmILS5_2ELi36ELi2ELi1ELi2EN4cute5tupleIJNSA_1CILi2EEENSC_ILi1EEESE_EEEEENSB_IJNSC_ILi128EEENSB_IJNSC_ILi64EEEEEESJ_EEENS_12float_e4m3_tESL_NSA_8TiledMMAINSA_8MMA_AtomIJNSA_10MMA_TraitsINSA_25SM100_MMA_F8F6F4_2x1SM_SSEJSL_SL_fSH_SI_NSA_17integral_constantINSA_4UMMA5MajorELSS_1EEEST_NSQ_INSR_7ScaleInELSU_0EEESV_EEEEEENSA_6LayoutINSB_IJSE_SE_SE_EEENSB_IJNSC_ILi0EEES10_S10_EEEEENSB_IJNSA_10UnderscoreES13_S13_EEEEENS7_6detail27Sm100ImplicitGemmTileTraitsINSA_18SM100_TMA_2SM_LOADENSA_14ComposedLayoutINSA_7SwizzleILi2ELi4ELi3EEENSA_18smem_ptr_flag_bitsILi8EEENSY_INSB_IJSI_NSC_ILi8EEEEEENSB_IJSE_SI_EEEEEEEvEENS17_INSA_25SM100_TMA_2SM_LOAD_IM2COLENS19_INS1A_ILi1ELi4ELi3EEES1D_NSY_INSB_IJNSC_ILi32EEES1E_EEENSB_IJSE_S1M_EEEEEEEvEEEENS_8epilogue10collective18CollectiveEpilogueINS1T_23Sm100TmaWarpSpecializedILi1ELi1ELi32ELb0ELb0EEEJNSB_IJSI_SJ_SJ_EEENSB_IJNSY_ISI_SE_EES1Z_EEESL_NSB_IJlNSB_IJSE_llEEES10_EEESL_S22_NS1T_6fusion15FusionCallbacksIS1X_NS23_17LinearCombinationISL_fSL_fLNS_15FloatRoundStyleE2EEES1Y_S20_JEEENSA_5SM1004TMEM4LOAD26SM100_TMEM_LOAD_32dp32b32xENSA_13SM90_TMA_LOADENS19_IS1B_S1D_NSY_INSB_IJS1E_SI_EEENSB_IJSI_SE_EEEEEEENSA_39AutoVectorizingCopyWithAssumedAlignmentILi128EEENSA_14SM90_TMA_STOREES2H_S2J_S2J_EEEvvEEEEvNT_6ParamsE)
        /*0008*/ 	.word	0x0000005a


	//----- nvinfo : EIATTR_FRAME_SIZE
	.align		4
.L_19:
        /*000c*/ 	.byte	0x04, 0x11
        /*000e*/ 	.short	(.L_21 - .L_20)
	.align		4
.L_20:
        /*0010*/ 	.word	index@($__internal_2_$__cuda_sm10x_tcgen05_guardrail_trap_unallocated_columns_being_dealloced)
        /*0014*/ 	.word	0x00000008


	//----- nvinfo : EIATTR_FRAME_SIZE
	.align		4
.L_21:
        /*0018*/ 	.byte	0x04, 0x11
        /*001a*/ 	.short	(.L_23 - .L_22)
	.align		4
.L_22:
        /*001c*/ 	.word	index@($__internal_1_$__cuda_sm10x_tcgen05_guardrail_trap_phase_invalid_during_alloc)
        /*0020*/ 	.word	0x00000008


	//----- nvinfo : EIATTR_FRAME_SIZE
	.align		4
.L_23:
        /*0024*/ 	.byte	0x04, 0x11
        /*0026*/ 	.short	(.L_25 - .L_24)
	.align		4
.L_24:
        /*0028*/ 	.word	index@($__internal_0_$__cuda_sm10x_tcgen05_guardrail_trap_col_being_dealloced_not_returned_by_alloc)
        /*002c*/ 	.word	0x00000008


	//----- nvinfo : EIATTR_FRAME_SIZE
	.align		4
.L_25:
        /*0030*/ 	.byte	0x04, 0x11
        /*0032*/ 	.short	(.L_27 - .L_26)
	.align		4
.L_26:
        /*0034*/ 	.word	index@(_ZN7cutlass13device_kernelINS_4conv6kernel13ConvUniversalINS1_16ConvProblemShapeILNS1_8OperatorE2ELi2EEENS1_10collective14CollectiveConvINS1_47MainloopSm100TmaUmmaWarpSpecializedImplicitGemmILS5_2ELi36ELi2ELi1ELi2EN4cute5tupleIJNSA_1CILi2EEENSC_ILi1EEESE_EEEEENSB_IJNSC_ILi128EEENSB_IJNSC_ILi64EEEEEESJ_EEENS_12float_e4m3_tESL_NSA_8TiledMMAINSA_8MMA_AtomIJNSA_10MMA_TraitsINSA_25SM100_MMA_F8F6F4_2x1SM_SSEJSL_SL_fSH_SI_NSA_17integral_constantINSA_4UMMA5MajorELSS_1EEEST_NSQ_INSR_7ScaleInELSU_0EEESV_EEEEEENSA_6LayoutINSB_IJSE_SE_SE_EEENSB_IJNSC_ILi0EEES10_S10_EEEEENSB_IJNSA_10UnderscoreES13_S13_EEEEENS7_6detail27Sm100ImplicitGemmTileTraitsINSA_18SM100_TMA_2SM_LOADENSA_14ComposedLayoutINSA_7SwizzleILi2ELi4ELi3EEENSA_18smem_ptr_flag_bitsILi8EEENSY_INSB_IJSI_NSC_ILi8EEEEEENSB_IJSE_SI_EEEEEEEvEENS17_INSA_25SM100_TMA_2SM_LOAD_IM2COLENS19_INS1A_ILi1ELi4ELi3EEES1D_NSY_INSB_IJNSC_ILi32EEES1E_EEENSB_IJSE_S1M_EEEEEEEvEEEENS_8epilogue10collective18CollectiveEpilogueINS1T_23Sm100TmaWarpSpecializedILi1ELi1ELi32ELb0ELb0EEEJNSB_IJSI_SJ_SJ_EEENSB_IJNSY_ISI_SE_EES1Z_EEESL_NSB_IJlNSB_IJSE_llEEES10_EEESL_S22_NS1T_6fusion15FusionCallbacksIS1X_NS23_17LinearCombinationISL_fSL_fLNS_15FloatRoundStyleE2EEES1Y_S20_JEEENSA_5SM1004TMEM4LOAD26SM100_TMEM_LOAD_32dp32b32xENSA_13SM90_TMA_LOADENS19_IS1B_S1D_NSY_INSB_IJS1E_SI_EEENSB_IJSI_SE_EEEEEEENSA_39AutoVectorizingCopyWithAssumedAlignmentILi128EEENSA_14SM90_TMA_STOREES2H_S2J_S2J_EEEvvEEEEvNT_6ParamsE)
        /*0038*/ 	.word	0x00000008


	//----- nvinfo : EIATTR_MIN_STACK_SIZE
	.align		4
.L_27:
        /*003c*/ 	.byte	0x04, 0x12
        /*003e*/ 	.short	(.L_29 - .L_28)
	.align		4
.L_28:
        /*0040*/ 	.word	index@(_ZN7cutlass13device_kernelINS_4conv6kernel13ConvUniversalINS1_16ConvProblemShapeILNS1_8OperatorE2ELi2EEENS1_10collective14CollectiveConvINS1_47MainloopSm100TmaUmmaWarpSpecializedImplicitGemmILS5_2ELi36ELi2ELi1ELi2EN4cute5tupleIJNSA_1CILi2EEENSC_ILi1EEESE_EEEEENSB_IJNSC_ILi128EEENSB_IJNSC_ILi64EEEEEESJ_EEENS_12float_e4m3_tESL_NSA_8TiledMMAINSA_8MMA_AtomIJNSA_10MMA_TraitsINSA_25SM100_MMA_F8F6F4_2x1SM_SSEJSL_SL_fSH_SI_NSA_17integral_constantINSA_4UMMA5MajorELSS_1EEEST_NSQ_INSR_7ScaleInELSU_0EEESV_EEEEEENSA_6LayoutINSB_IJSE_SE_SE_EEENSB_IJNSC_ILi0EEES10_S10_EEEEENSB_IJNSA_10UnderscoreES13_S13_EEEEENS7_6detail27Sm100ImplicitGemmTileTraitsINSA_18SM100_TMA_2SM_LOADENSA_14ComposedLayoutINSA_7SwizzleILi2ELi4ELi3EEENSA_18smem_ptr_flag_bitsILi8EEENSY_INSB_IJSI_NSC_ILi8EEEEEENSB_IJSE_SI_EEEEEEEvEENS17_INSA_25SM100_TMA_2SM_LOAD_IM2COLENS19_INS1A_ILi1ELi4ELi3EEES1D_NSY_INSB_IJNSC_ILi32EEES1E_EEENSB_IJSE_S1M_EEEEEEEvEEEENS_8epilogue10collective18CollectiveEpilogueINS1T_23Sm100TmaWarpSpecializedILi1ELi1ELi32ELb0ELb0EEEJNSB_IJSI_SJ_SJ_EEENSB_IJNSY_ISI_SE_EES1Z_EEESL_NSB_IJlNSB_IJSE_llEEES10_EEESL_S22_NS1T_6fusion15FusionCallbacksIS1X_NS23_17LinearCombinationISL_fSL_fLNS_15FloatRoundStyleE2EEES1Y_S20_JEEENSA_5SM1004TMEM4LOAD26SM100_TMEM_LOAD_32dp32b32xENSA_13SM90_TMA_LOADENS19_IS1B_S1D_NSY_INSB_IJS1E_SI_EEENSB_IJSI_SE_EEEEEEENSA_39AutoVectorizingCopyWithAssumedAlignmentILi128EEENSA_14SM90_TMA_STOREES2H_S2J_S2J_EEEvvEEEEvNT_6ParamsE)
        /*0044*/ 	.word	0x00000008
.L_29:


//--------------------- .nv.compat                --------------------------
	.section	.nv.compat,"",@"SHT_CUDA_COMPAT_INFO"
	.align	4
        /*0000*/ 	.byte	0x02, 0x09, 0x01, 0x00, 0x02, 0x02, 0x02, 0x00, 0x02, 0x05, 0x05, 0x00, 0x03, 0x07, 0x01, 0x01
        /*0010*/ 	.byte	0x02, 0x03, 0x01, 0x00, 0x02, 0x06, 0x01, 0x00, 0x04, 0x0b, 0x08, 0x00, 0x09, 0x00, 0x00, 0x00
        /*0020*/ 	.byte	0x00, 0x00, 0x00, 0x00


//--------------------- .nv.info._ZN7cutlass13device_kernelINS_4conv6kernel13ConvUniversalINS1_16ConvProblemShapeILNS1_8OperatorE2ELi2EEENS1_10collective14CollectiveConvINS1_47MainloopSm100TmaUmmaWarpSpecializedImplicitGemmILS5_2ELi36ELi2ELi1ELi2EN4cute5tupleIJNSA_1CILi2EEENSC_ILi1EEESE_EEEEENSB_IJNSC_ILi128EEENSB_IJNSC_ILi64EEEEEESJ_EEENS_12float_e4m3_tESL_NSA_8TiledMMAINSA_8MMA_AtomIJNSA_10MMA_TraitsINSA_25SM100_MMA_F8F6F4_2x1SM_SSEJSL_SL_fSH_SI_NSA_17integral_constantINSA_4UMMA5MajorELSS_1EEEST_NSQ_INSR_7ScaleInELSU_0EEESV_EEEEEENSA_6LayoutINSB_IJSE_SE_SE_EEENSB_IJNSC_ILi0EEES10_S10_EEEEENSB_IJNSA_10UnderscoreES13_S13_EEEEENS7_6detail27Sm100ImplicitGemmTileTraitsINSA_18SM100_TMA_2SM_LOADENSA_14ComposedLayoutINSA_7SwizzleILi2ELi4ELi3EEENSA_18smem_ptr_flag_bitsILi8EEENSY_INSB_IJSI_NSC_ILi8EEEEEENSB_IJSE_SI_EEEEEEEvEENS17_INSA_25SM100_TMA_2SM_LOAD_IM2COLENS19_INS1A_ILi1ELi4ELi3EEES1D_NSY_INSB_IJNSC_ILi32EEES1E_EEENSB_IJSE_S1M_EEEEEEEvEEEENS_8epilogue10collective18CollectiveEpilogueINS1T_23Sm100TmaWarpSpecializedILi1ELi1ELi32ELb0ELb0EEEJNSB_IJSI_SJ_SJ_EEENSB_IJNSY_ISI_SE_EES1Z_EEESL_NSB_IJlNSB_IJSE_llEEES10_EEESL_S22_NS1T_6fusion15FusionCallbacksIS1X_NS23_17LinearCombinationISL_fSL_fLNS_15FloatRoundStyleE2EEES1Y_S20_JEEENSA_5SM1004TMEM4LOAD26SM100_TMEM_LOAD_32dp32b32xENSA_13SM90_TMA_LOADENS19_IS1B_S1D_NSY_INSB_IJS1E_SI_EEENSB_IJSI_SE_EEEEEEENSA_39AutoVectorizingCopyWithAssumedAlignmentILi128EEENSA_14SM90_TMA_STOREES2H_S2J_S2J_EEEvvEEEEvNT_6ParamsE --------------------------
	.section	.nv.info._ZN7cutlass13device_kernelINS_4conv6kernel13ConvUniversalINS1_16ConvProblemShapeILNS1_8OperatorE2ELi2EEENS1_10collective14CollectiveConvINS1_47MainloopSm100TmaUmmaWarpSpecializedImplicitGemmILS5_2ELi36ELi2ELi1ELi2EN4cute5tupleIJNSA_1CILi2EEENSC_ILi1EEESE_EEEEENSB_IJNSC_ILi128EEENSB_IJNSC_ILi64EEEEEESJ_EEENS_12float_e4m3_tESL_NSA_8TiledMMAINSA_8MMA_AtomIJNSA_10MMA_TraitsINSA_25SM100_MMA_F8F6F4_2x1SM_SSEJSL_SL_fSH_SI_NSA_17integral_constantINSA_4UMMA5MajorELSS_1EEEST_NSQ_INSR_7ScaleInELSU_0EEESV_EEEEEENSA_6LayoutINSB_IJSE_SE_SE_EEENSB_IJNSC_ILi0EEES10_S10_EEEEENSB_IJNSA_10UnderscoreES13_S13_EEEEENS7_6detail27Sm100ImplicitGemmTileTraitsINSA_18SM100_TMA_2SM_LOADENSA_14ComposedLayoutINSA_7SwizzleILi2ELi4ELi3EEENSA_18smem_ptr_flag_bitsILi8EEENSY_INSB_IJSI_NSC_ILi8EEEEEENSB_IJSE_SI_EEEEEEEvEENS17_INSA_25SM100_TMA_2SM_LOAD_IM2COLENS19_INS1A_ILi1ELi4ELi3EEES1D_NSY_INSB_IJNSC_ILi32EEES1E_EEENSB_IJSE_S1M_EEEEEEEvEEEENS_8epilogue10collective18CollectiveEpilogueINS1T_23Sm100TmaWarpSpecializedILi1ELi1ELi32ELb0ELb0EEEJNSB_IJSI_SJ_SJ_EEENSB_IJNSY_ISI_SE_EES1Z_EEESL_NSB_IJlNSB_IJSE_llEEES10_EEESL_S22_NS1T_6fusion15FusionCallbacksIS1X_NS23_17LinearCombinationISL_fSL_fLNS_15FloatRoundStyleE2EEES1Y_S20_JEEENSA_5SM1004TMEM4LOAD26SM100_TMEM_LOAD_32dp32b32xENSA_13SM90_TMA_LOADENS19_IS1B_S1D_NSY_INSB_IJS1E_SI_EEENSB_IJSI_SE_EEEEEEENSA_39AutoVectorizingCopyWithAssumedAlignmentILi128EEENSA_14SM90_TMA_STOREES2H_S2J_S2J_EEEvvEEEEvNT_6ParamsE,"",@"SHT_CUDA_INFO"
	.sectionflags	@""
	.align	4


	//----- nvinfo : EIATTR_CUDA_API_VERSION
	.align		4
        /*0000*/ 	.byte	0x04, 0x37
        /*0002*/ 	.short	(.L_31 - .L_30)
.L_30:
        /*0004*/ 	.word	0x00000082


	//----- nvinfo : EIATTR_KPARAM_INFO
	.align		4
.L_31:
        /*0008*/ 	.byte	0x04, 0x17
        /*000a*/ 	.short	(.L_33 - .L_32)
.L_32:
        /*000c*/ 	.word	0x00000000
        /*0010*/ 	.short	0x0000
        /*0012*/ 	.short	0x0000
        /*0014*/ 	.byte	0x00, 0xf0, 0x01, 0x20


	//----- nvinfo : EIATTR_AT_ENTRY_FRAGMENTS
	.align		4
.L_33:
        /*0018*/ 	.byte	0x04, 0x4f
        /*001a*/ 	.short	(.L_35 - .L_34)


	//   ....[0]....
.L_34:
        /*001c*/ 	.word	0x00000007


	//----- nvinfo : EIATTR_RESERVED_SMEM_USED
	.align		4
.L_35:
        /*0020*/ 	.byte	0x01, 0x41
	.zero		2


	//----- nvinfo : EIATTR_SPARSE_MMA_MASK
	.align		4
        /*0024*/ 	.byte	0x03, 0x50
        /*0026*/ 	.short	0x0000


	//----- nvinfo : EIATTR_TCGEN05_2CTA_USED
	.align		4
        /*0028*/ 	.byte	0x01, 0x52
	.zero		2


	//----- nvinfo : EIATTR_MAXREG_COUNT
	.align		4
        /*002c*/ 	.byte	0x03, 0x1b
        /*002e*/ 	.short	0x00ff


	//----- nvinfo : EIATTR_NUM_BARRIERS
	.align		4
        /*0030*/ 	.byte	0x02, 0x4c
        /*0032*/ 	.byte	0x07
	.zero		1


	//----- nvinfo : EIATTR_EXTERNS
	.align		4
        /*0034*/ 	.byte	0x04, 0x0f
        /*0036*/ 	.short	(.L_37 - .L_36)


	//   ....[0]....
	.align		4
.L_36:
        /*0038*/ 	.word	index@(__assertfail)


	//----- nvinfo : EIATTR_MERCURY_ISA_VERSION
	.align		4
.L_37:
        /*003c*/ 	.byte	0x03, 0x5f
        /*003e*/ 	.short	0x0101


	//----- nvinfo : EIATTR_INT_WARP_WIDE_INSTR_OFFSETS
	.align		4
        /*0040*/ 	.byte	0x04, 0x31
        /*0042*/ 	.short	(.L_39 - .L_38)


	//   ....[0]....
.L_38:
        /*0044*/ 	.word	0x00001020


	//   ....[1]....
        /*0048*/ 	.word	0x000010d0


	//   ....[2]....
        /*004c*/ 	.word	0x00005a70


	//   ....[3]....
        /*0050*/ 	.word	0x00005a90


	//   ....[4]....
        /*0054*/ 	.word	0x00005ac0


	//----- nvinfo : EIATTR_COOP_GROUP_MASK_REGIDS
	.align		4
.L_39:
        /*0058*/ 	.byte	0x04, 0x29
        /*005a*/ 	.short	(.L_41 - .L_40)


	//   ....[0]....
.L_40:
        /*005c*/ 	.word	0xffffffff


	//   ....[1]....
        /*0060*/ 	.word	0xffffffff


	//   ....[2]....
        /*0064*/ 	.word	0xffffffff


	//   ....[3]....
        /*0068*/ 	.word	0xffffffff


	//   ....[4]....
        /*006c*/ 	.word	0xffffffff


	//   ....[5]....
        /*0070*/ 	.word	0xffffffff


	//   ....[6]....
        /*0074*/ 	.word	0xffffffff


	//   ....[7]....
        /*0078*/ 	.word	0xffffffff


	//   ....[8]....
        /*007c*/ 	.word	0xffffffff


	//   ....[9]....
        /*0080*/ 	.word	0xffffffff


	//   ....[10]....
        /*0084*/ 	.word	0xffffffff


	//   ....[11]....
        /*0088*/ 	.word	0xffffffff


	//   ....[12]....
        /*008c*/ 	.word	0xffffffff


	//----- nvinfo : EIATTR_COOP_GROUP_INSTR_OFFSETS
	.align		4
.L_41:
        /*0090*/ 	.byte	0x04, 0x28
        /*0092*/ 	.short	(.L_43 - .L_42)


	//   ....[0]....
.L_42:
        /*0094*/ 	.word	0x000000d0


	//   ....[1]....
        /*0098*/ 	.word	0x00000540


	//   ....[2]....
        /*009c*/ 	.word	0x00000b10


	//   ....[3]....
        /*00a0*/ 	.word	0x00000c50


	//   ....[4]....
        /*00a4*/ 	.word	0x00000d50


	//   ....[5]....
        /*00a8*/ 	.word	0x00000ea0


	//   ....[6]....
        /*00ac*/ 	.word	0x00001140


	//   ....[7]....
        /*00b0*/ 	.word	0x00002a40


	//   ....[8]....
        /*00b4*/ 	.word	0x00004a60


	//   ....[9]....
        /*00b8*/ 	.word	0x00004f30


	//   ....[10]....
        /*00bc*/ 	.word	0x00004f60


	//   ....[11]....
        /*00c0*/ 	.word	0x00005980


	//   ....[12]....
        /*00c4*/ 	.word	0x00005b90


	//----- nvinfo : EIATTR_VRC_CTA_INIT_COUNT
	.align		4
.L_43:
        /*00c8*/ 	.byte	0x02, 0x4a
        /*00ca*/ 	.byte	0x80
	.zero		1


	//----- nvinfo : EIATTR_SYSCALL_OFFSETS
	.align		4
        /*00cc*/ 	.byte	0x04, 0x46
        /*00ce*/ 	.short	(.L_45 - .L_44)


	//   ....[0]....
.L_44:
        /*00d0*/ 	.word	0x00007900


	//   ....[1]....
        /*00d4*/ 	.word	0x00007a40


	//   ....[2]....
        /*00d8*/ 	.word	0x00008190


	//----- nvinfo : EIATTR_MBARRIER_INSTR_OFFSETS
	.align		4
.L_45:
        /*00dc*/ 	.byte	0x04, 0x39
        /*00de*/ 	.short	(.L_47 - .L_46)


	//   ....[0]....
.L_46:
        /*00e0*/ 	.word	0x00000670
        /*00e4*/ 	.word	0x000000ff
        /*00e8*/ 	.word	0x00000000
        /*00ec*/ 	.short	0x0100
        /*00ee*/ 	.byte	0x04
	.zero		1


	//   ....[1]....
        /*00f0*/ 	.word	0x00000680
        /*00f4*/ 	.word	0x000000ff
        /*00f8*/ 	.word	0x00000120
        /*00fc*/ 	.short	0x0100
        /*00fe*/ 	.byte	0x04
	.zero		1


	//   ....[2]....
        /*0100*/ 	.word	0x00000690
        /*0104*/ 	.word	0x000000ff
        /*0108*/ 	.word	0x00000008
        /*010c*/ 	.short	0x0100
        /*010e*/ 	.byte	0x04
	.zero		1


	//   ....[3]....
        /*0110*/ 	.word	0x000006a0
        /*0114*/ 	.word	0x000000ff
        /*0118*/ 	.word	0x00000128
        /*011c*/ 	.short	0x0100
        /*011e*/ 	.byte	0x04
	.zero		1


	//   ....[4]....
        /*0120*/ 	.word	0x000006b0
        /*0124*/ 	.word	0x000000ff
        /*0128*/ 	.word	0x00000010
        /*012c*/ 	.short	0x0100
        /*012e*/ 	.byte	0x04
	.zero		1


	//   ....[5]....
        /*0130*/ 	.word	0x000006c0
        /*0134*/ 	.word	0x000000ff
        /*0138*/ 	.word	0x00000130
        /*013c*/ 	.short	0x0100
        /*013e*/ 	.byte	0x04
	.zero		1


	//   ....[6]....
        /*0140*/ 	.word	0x000006d0
        /*0144*/ 	.word	0x000000ff
        /*0148*/ 	.word	0x00000018
        /*014c*/ 	.short	0x0100
        /*014e*/ 	.byte	0x04
	.zero		1


	//   ....[7]....
        /*0150*/ 	.word	0x000006e0
        /*0154*/ 	.word	0x000000ff
        /*0158*/ 	.word	0x00000138
        /*015c*/ 	.short	0x0100
        /*015e*/ 	.byte	0x04
	.zero		1


	//   ....[8]....
        /*0160*/ 	.word	0x000006f0
        /*0164*/ 	.word	0x000000ff
        /*0168*/ 	.word	0x00000020
        /*016c*/ 	.short	0x0100
        /*016e*/ 	.byte	0x04
	.zero		1


	//   ....[9]....
        /*0170*/ 	.word	0x00000700
        /*0174*/ 	.word	0x000000ff
        /*0178*/ 	.word	0x00000140
        /*017c*/ 	.short	0x0100
        /*017e*/ 	.byte	0x04
	.zero		1


	//   ....[10]....
        /*0180*/ 	.word	0x00000710
        /*0184*/ 	.word	0x000000ff
        /*0188*/ 	.word	0x00000028
        /*018c*/ 	.short	0x0100
        /*018e*/ 	.byte	0x04
	.zero		1


	//   ....[11]....
        /*0190*/ 	.word	0x00000720
        /*0194*/ 	.word	0x000000ff
        /*0198*/ 	.word	0x00000148
        /*019c*/ 	.short	0x0100
        /*019e*/ 	.byte	0x04
	.zero		1


	//   ....[12]....
        /*01a0*/ 	.word	0x00000730
        /*01a4*/ 	.word	0x000000ff
        /*01a8*/ 	.word	0x00000030
        /*01ac*/ 	.short	0x0100
        /*01ae*/ 	.byte	0x04
	.zero		1


	//   ....[13]....
        /*01b0*/ 	.word	0x00000740
        /*01b4*/ 	.word	0x000000ff
        /*01b8*/ 	.word	0x00000150
        /*01bc*/ 	.short	0x0100
        /*01be*/ 	.byte	0x04
	.zero		1


	//   ....[14]....
        /*01c0*/ 	.word	0x00000750
        /*01c4*/ 	.word	0x000000ff
        /*01c8*/ 	.word	0x00000038
        /*01cc*/ 	.short	0x0100
        /*01ce*/ 	.byte	0x04
	.zero		1


	//   ....[15]....
        /*01d0*/ 	.word	0x00000760
        /*01d4*/ 	.word	0x000000ff
        /*01d8*/ 	.word	0x00000158
        /*01dc*/ 	.short	0x0100
        /*01de*/ 	.byte	0x04
	.zero		1


	//   ....[16]....
        /*01e0*/ 	.word	0x00000770
        /*01e4*/ 	.word	0x000000ff
        /*01e8*/ 	.word	0x00000040
        /*01ec*/ 	.short	0x0100
        /*01ee*/ 	.byte	0x04
	.zero		1


	//   ....[17]....
        /*01f0*/ 	.word	0x00000780
        /*01f4*/ 	.word	0x000000ff
        /*01f8*/ 	.word	0x00000160
        /*01fc*/ 	.short	0x0100
        /*01fe*/ 	.byte	0x04
	.zero		1


	//   ....[18]....
        /*0200*/ 	.word	0x00000790
        /*0204*/ 	.word	0x000000ff
        /*0208*/ 	.word	0x00000048
        /*020c*/ 	.short	0x0100
        /*020e*/ 	.byte	0x04
	.zero		1


	//   ....[19]....
        /*0210*/ 	.word	0x000007a0
        /*0214*/ 	.word	0x000000ff
        /*0218*/ 	.word	0x00000168
        /*021c*/ 	.short	0x0100
        /*021e*/ 	.byte	0x04
	.zero		1


	//   ....[20]....
        /*0220*/ 	.word	0x000007b0
        /*0224*/ 	.word	0x000000ff
        /*0228*/ 	.word	0x00000050
        /*022c*/ 	.short	0x0100
        /*022e*/ 	.byte	0x04
	.zero		1


	//   ....[21]....
        /*0230*/ 	.word	0x000007c0
        /*0234*/ 	.word	0x000000ff
        /*0238*/ 	.word	0x00000170
        /*023c*/ 	.short	0x0100
        /*023e*/ 	.byte	0x04
	.zero		1


	//   ....[22]....
        /*0240*/ 	.word	0x000007d0
        /*0244*/ 	.word	0x000000ff
        /*0248*/ 	.word	0x00000058
        /*024c*/ 	.short	0x0100
        /*024e*/ 	.byte	0x04
	.zero		1


	//   ....[23]....
        /*0250*/ 	.word	0x000007e0
        /*0254*/ 	.word	0x000000ff
        /*0258*/ 	.word	0x00000178
        /*025c*/ 	.short	0x0100
        /*025e*/ 	.byte	0x04
	.zero		1


	//   ....[24]....
        /*0260*/ 	.word	0x000007f0
        /*0264*/ 	.word	0x000000ff
        /*0268*/ 	.word	0x00000060
        /*026c*/ 	.short	0x0100
        /*026e*/ 	.byte	0x04
	.zero		1


	//   ....[25]....
        /*0270*/ 	.word	0x00000800
        /*0274*/ 	.word	0x000000ff
        /*0278*/ 	.word	0x00000180
        /*027c*/ 	.short	0x0100
        /*027e*/ 	.byte	0x04
	.zero		1


	//   ....[26]....
        /*0280*/ 	.word	0x00000810
        /*0284*/ 	.word	0x000000ff
        /*0288*/ 	.word	0x00000068
        /*028c*/ 	.short	0x0100
        /*028e*/ 	.byte	0x04
	.zero		1


	//   ....[27]....
        /*0290*/ 	.word	0x00000820
        /*0294*/ 	.word	0x000000ff
        /*0298*/ 	.word	0x00000188
        /*029c*/ 	.short	0x0100
        /*029e*/ 	.byte	0x04
	.zero		1


	//   ....[28]....
        /*02a0*/ 	.word	0x00000830
        /*02a4*/ 	.word	0x000000ff
        /*02a8*/ 	.word	0x00000070
        /*02ac*/ 	.short	0x0100
        /*02ae*/ 	.byte	0x04
	.zero		1


	//   ....[29]....
        /*02b0*/ 	.word	0x00000840
        /*02b4*/ 	.word	0x000000ff
        /*02b8*/ 	.word	0x00000190
        /*02bc*/ 	.short	0x0100
        /*02be*/ 	.byte	0x04
	.zero		1


	//   ....[30]....
        /*02c0*/ 	.word	0x00000850
        /*02c4*/ 	.word	0x000000ff
        /*02c8*/ 	.word	0x00000078
        /*02cc*/ 	.short	0x0100
        /*02ce*/ 	.byte	0x04
	.zero		1


	//   ....[31]....
        /*02d0*/ 	.word	0x00000860
        /*02d4*/ 	.word	0x000000ff
        /*02d8*/ 	.word	0x00000198
        /*02dc*/ 	.short	0x0100
        /*02de*/ 	.byte	0x04
	.zero		1


	//   ....[32]....
        /*02e0*/ 	.word	0x00000870
        /*02e4*/ 	.word	0x000000ff
        /*02e8*/ 	.word	0x00000080
        /*02ec*/ 	.short	0x0100
        /*02ee*/ 	.byte	0x04
	.zero		1


	//   ....[33]....
        /*02f0*/ 	.word	0x00000880
        /*02f4*/ 	.word	0x000000ff
        /*02f8*/ 	.word	0x000001a0
        /*02fc*/ 	.short	0x0100
        /*02fe*/ 	.byte	0x04
	.zero		1


	//   ....[34]....
        /*0300*/ 	.word	0x00000890
        /*0304*/ 	.word	0x000000ff
        /*0308*/ 	.word	0x00000088
        /*030c*/ 	.short	0x0100
        /*030e*/ 	.byte	0x04
	.zero		1


	//   ....[35]....
        /*0310*/ 	.word	0x000008a0
        /*0314*/ 	.word	0x000000ff
        /*0318*/ 	.word	0x000001a8
        /*031c*/ 	.short	0x0100
        /*031e*/ 	.byte	0x04
	.zero		1


	//   ....[36]....
        /*0320*/ 	.word	0x000008b0
        /*0324*/ 	.word	0x000000ff
        /*0328*/ 	.word	0x00000090
        /*032c*/ 	.short	0x0100
        /*032e*/ 	.byte	0x04
	.zero		1


	//   ....[37]....
        /*0330*/ 	.word	0x000008c0
        /*0334*/ 	.word	0x000000ff
        /*0338*/ 	.word	0x000001b0
        /*033c*/ 	.short	0x0100
        /*033e*/ 	.byte	0x04
	.zero		1


	//   ....[38]....
        /*0340*/ 	.word	0x000008d0
        /*0344*/ 	.word	0x000000ff
        /*0348*/ 	.word	0x00000098
        /*034c*/ 	.short	0x0100
        /*034e*/ 	.byte	0x04
	.zero		1


	//   ....[39]....
        /*0350*/ 	.word	0x000008e0
        /*0354*/ 	.word	0x000000ff
        /*0358*/ 	.word	0x000001b8
        /*035c*/ 	.short	0x0100
        /*035e*/ 	.byte	0x04
	.zero		1


	//   ....[40]....
        /*0360*/ 	.word	0x000008f0
        /*0364*/ 	.word	0x000000ff
        /*0368*/ 	.word	0x000000a0
        /*036c*/ 	.short	0x0100
        /*036e*/ 	.byte	0x04
	.zero		1


	//   ....[41]....
        /*0370*/ 	.word	0x00000900
        /*0374*/ 	.word	0x000000ff
        /*0378*/ 	.word	0x000001c0
        /*037c*/ 	.short	0x0100
        /*037e*/ 	.byte	0x04
	.zero		1


	//   ....[42]....
        /*0380*/ 	.word	0x00000910
        /*0384*/ 	.word	0x000000ff
        /*0388*/ 	.word	0x000000a8
        /*038c*/ 	.short	0x0100
        /*038e*/ 	.byte	0x04
	.zero		1


	//   ....[43]....
        /*0390*/ 	.word	0x00000920
        /*0394*/ 	.word	0x000000ff
        /*0398*/ 	.word	0x000001c8
        /*039c*/ 	.short	0x0100
        /*039e*/ 	.byte	0x04
	.zero		1


	//   ....[44]....
        /*03a0*/ 	.word	0x00000930
        /*03a4*/ 	.word	0x000000ff
        /*03a8*/ 	.word	0x000000b0
        /*03ac*/ 	.short	0x0100
        /*03ae*/ 	.byte	0x04
	.zero		1


	//   ....[45]....
        /*03b0*/ 	.word	0x00000940
        /*03b4*/ 	.word	0x000000ff
        /*03b8*/ 	.word	0x000001d0
        /*03bc*/ 	.short	0x0100
        /*03be*/ 	.byte	0x04
	.zero		1


	//   ....[46]....
        /*03c0*/ 	.word	0x00000950
        /*03c4*/ 	.word	0x000000ff
        /*03c8*/ 	.word	0x000000b8
        /*03cc*/ 	.short	0x0100
        /*03ce*/ 	.byte	0x04
	.zero		1


	//   ....[47]....
        /*03d0*/ 	.word	0x00000960
        /*03d4*/ 	.word	0x000000ff
        /*03d8*/ 	.word	0x000001d8
        /*03dc*/ 	.short	0x0100
        /*03de*/ 	.byte	0x04
	.zero		1


	//   ....[48]....
        /*03e0*/ 	.word	0x00000970
        /*03e4*/ 	.word	0x000000ff
        /*03e8*/ 	.word	0x000000c0
        /*03ec*/ 	.short	0x0100
        /*03ee*/ 	.byte	0x04
	.zero		1


	//   ....[49]....
        /*03f0*/ 	.word	0x00000980
        /*03f4*/ 	.word	0x000000ff
        /*03f8*/ 	.word	0x000001e0
        /*03fc*/ 	.short	0x0100
        /*03fe*/ 	.byte	0x04
	.zero		1


	//   ....[50]....
        /*0400*/ 	.word	0x00000990
        /*0404*/ 	.word	0x000000ff
        /*0408*/ 	.word	0x000000c8
        /*040c*/ 	.short	0x0100
        /*040e*/ 	.byte	0x04
	.zero		1


	//   ....[51]....
        /*0410*/ 	.word	0x000009a0
        /*0414*/ 	.word	0x000000ff
        /*0418*/ 	.word	0x000001e8
        /*041c*/ 	.short	0x0100
        /*041e*/ 	.byte	0x04
	.zero		1


	//   ....[52]....
        /*0420*/ 	.word	0x000009b0
        /*0424*/ 	.word	0x000000ff
        /*0428*/ 	.word	0x000000d0
        /*042c*/ 	.short	0x0100
        /*042e*/ 	.byte	0x04
	.zero		1


	//   ....[53]....
        /*0430*/ 	.word	0x000009c0
        /*0434*/ 	.word	0x000000ff
        /*0438*/ 	.word	0x000001f0
        /*043c*/ 	.short	0x0100
        /*043e*/ 	.byte	0x04
	.zero		1


	//   ....[54]....
        /*0440*/ 	.word	0x000009d0
        /*0444*/ 	.word	0x000000ff
        /*0448*/ 	.word	0x000000d8
        /*044c*/ 	.short	0x0100
        /*044e*/ 	.byte	0x04
	.zero		1


	//   ....[55]....
        /*0450*/ 	.word	0x000009e0
        /*0454*/ 	.word	0x000000ff
        /*0458*/ 	.word	0x000001f8
        /*045c*/ 	.short	0x0100
        /*045e*/ 	.byte	0x04
	.zero		1


	//   ....[56]....
        /*0460*/ 	.word	0x000009f0
        /*0464*/ 	.word	0x000000ff
        /*0468*/ 	.word	0x000000e0
        /*046c*/ 	.short	0x0100
        /*046e*/ 	.byte	0x04
	.zero		1


	//   ....[57]....
        /*0470*/ 	.word	0x00000a00
        /*0474*/ 	.word	0x000000ff
        /*0478*/ 	.word	0x00000200
        /*047c*/ 	.short	0x0100
        /*047e*/ 	.byte	0x04
	.zero		1


	//   ....[58]....
        /*0480*/ 	.word	0x00000a10
        /*0484*/ 	.word	0x000000ff
        /*0488*/ 	.word	0x000000e8
        /*048c*/ 	.short	0x0100
        /*048e*/ 	.byte	0x04
	.zero		1


	//   ....[59]....
        /*0490*/ 	.word	0x00000a20
        /*0494*/ 	.word	0x000000ff
        /*0498*/ 	.word	0x00000208
        /*049c*/ 	.short	0x0100
        /*049e*/ 	.byte	0x04
	.zero		1


	//   ....[60]....
        /*04a0*/ 	.word	0x00000a30
        /*04a4*/ 	.word	0x000000ff
        /*04a8*/ 	.word	0x000000f0
        /*04ac*/ 	.short	0x0100
        /*04ae*/ 	.byte	0x04
	.zero		1


	//   ....[61]....
        /*04b0*/ 	.word	0x00000a40
        /*04b4*/ 	.word	0x000000ff
        /*04b8*/ 	.word	0x00000210
        /*04bc*/ 	.short	0x0100
        /*04be*/ 	.byte	0x04
	.zero		1


	//   ....[62]....
        /*04c0*/ 	.word	0x00000a50
        /*04c4*/ 	.word	0x000000ff
        /*04c8*/ 	.word	0x000000f8
        /*04cc*/ 	.short	0x0100
        /*04ce*/ 	.byte	0x04
	.zero		1


	//   ....[63]....
        /*04d0*/ 	.word	0x00000a60
        /*04d4*/ 	.word	0x000000ff
        /*04d8*/ 	.word	0x00000218
        /*04dc*/ 	.short	0x0100
        /*04de*/ 	.byte	0x04
	.zero		1


	//   ....[64]....
        /*04e0*/ 	.word	0x00000a70
        /*04e4*/ 	.word	0x000000ff
        /*04e8*/ 	.word	0x00000100
        /*04ec*/ 	.short	0x0100
        /*04ee*/ 	.byte	0x04
	.zero		1


	//   ....[65]....
        /*04f0*/ 	.word	0x00000a80
        /*04f4*/ 	.word	0x000000ff
        /*04f8*/ 	.word	0x00000220
        /*04fc*/ 	.short	0x0100
        /*04fe*/ 	.byte	0x04
	.zero		1


	//   ....[66]....
        /*0500*/ 	.word	0x00000a90
        /*0504*/ 	.word	0x000000ff
        /*0508*/ 	.word	0x00000108
        /*050c*/ 	.short	0x0100
        /*050e*/ 	.byte	0x04
	.zero		1


	//   ....[67]....
        /*0510*/ 	.word	0x00000aa0
        /*0514*/ 	.word	0x000000ff
        /*0518*/ 	.word	0x00000228
        /*051c*/ 	.short	0x0100
        /*051e*/ 	.byte	0x04
	.zero		1


	//   ....[68]....
        /*0520*/ 	.word	0x00000ab0
        /*0524*/ 	.word	0x000000ff
        /*0528*/ 	.word	0x00000110
        /*052c*/ 	.short	0x0100
        /*052e*/ 	.byte	0x04
	.zero		1


	//   ....[69]....
        /*0530*/ 	.word	0x00000ac0
        /*0534*/ 	.word	0x000000ff
        /*0538*/ 	.word	0x00000230
        /*053c*/ 	.short	0x0100
        /*053e*/ 	.byte	0x04
	.zero		1


	//   ....[70]....
        /*0540*/ 	.word	0x00000ad0
        /*0544*/ 	.word	0x000000ff
        /*0548*/ 	.word	0x00000118
        /*054c*/ 	.short	0x0100
        /*054e*/ 	.byte	0x04
	.zero		1


	//   ....[71]....
        /*0550*/ 	.word	0x00000ae0
        /*0554*/ 	.word	0x000000ff
        /*0558*/ 	.word	0x00000238
        /*055c*/ 	.short	0x0100
        /*055e*/ 	.byte	0x04
	.zero		1


	//   ....[72]....
        /*0560*/ 	.word	0x00000c20
        /*0564*/ 	.word	0x000000ff
        /*0568*/ 	.word	0x00000240
        /*056c*/ 	.short	0x0100
        /*056e*/ 	.byte	0x04
	.zero		1


	//   ....[73]....
        /*0570*/ 	.word	0x00000c30
        /*0574*/ 	.word	0x000000ff
        /*0578*/ 	.word	0x00000248
        /*057c*/ 	.short	0x0100
        /*057e*/ 	.byte	0x04
	.zero		1


	//   ....[74]....
        /*0580*/ 	.word	0x00000d20
        /*0584*/ 	.word	0x000000ff
        /*0588*/ 	.word	0x00000250
        /*058c*/ 	.short	0x0100
        /*058e*/ 	.byte	0x04
	.zero		1


	//   ....[75]....
        /*0590*/ 	.word	0x00000d30
        /*0594*/ 	.word	0x000000ff
        /*0598*/ 	.word	0x00000258
        /*059c*/ 	.short	0x0100
        /*059e*/ 	.byte	0x04
	.zero		1


	//   ....[76]....
        /*05a0*/ 	.word	0x00000e70
        /*05a4*/ 	.word	0x000000ff
        /*05a8*/ 	.word	0x00000260
        /*05ac*/ 	.short	0x0100
        /*05ae*/ 	.byte	0x06
	.zero		1


	//   ....[77]....
        /*05b0*/ 	.word	0x00000e80
        /*05b4*/ 	.word	0x000000ff
        /*05b8*/ 	.word	0x00000268
        /*05bc*/ 	.short	0x0100
        /*05be*/ 	.byte	0x06
	.zero		1


	//   ....[78]....
        /*05c0*/ 	.word	0x00000fc0
        /*05c4*/ 	.word	0x000000ff
        /*05c8*/ 	.word	0x00000270
        /*05cc*/ 	.short	0x0100
        /*05ce*/ 	.byte	0x04
	.zero		1


	//   ....[79]....
        /*05d0*/ 	.word	0x00000fd0
        /*05d4*/ 	.word	0x000000ff
        /*05d8*/ 	.word	0x00000280
        /*05dc*/ 	.short	0x0100
        /*05de*/ 	.byte	0x04
	.zero		1


	//   ....[80]....
        /*05e0*/ 	.word	0x00000fe0
        /*05e4*/ 	.word	0x000000ff
        /*05e8*/ 	.word	0x00000278
        /*05ec*/ 	.short	0x0100
        /*05ee*/ 	.byte	0x04
	.zero		1


	//   ....[81]....
        /*05f0*/ 	.word	0x00000ff0
        /*05f4*/ 	.word	0x000000ff
        /*05f8*/ 	.word	0x00000288
        /*05fc*/ 	.short	0x0100
        /*05fe*/ 	.byte	0x04
	.zero		1


	//   ....[82]....
        /*0600*/ 	.word	0x000010f0
        /*0604*/ 	.word	0x000000ff
        /*0608*/ 	.word	0x00000290
        /*060c*/ 	.short	0x0100
        /*060e*/ 	.byte	0x06
	.zero		1


	//   ....[83]....
        /*0610*/ 	.word	0x00001eb0
        /*0614*/ 	.word	0x000000ff
        /*0618*/ 	.word	0x00000120
        /*061c*/ 	.short	0x010a
        /*061e*/ 	.byte	0x06
	.zero		1


	//   ....[84]....
        /*0620*/ 	.word	0x000021b0
        /*0624*/ 	.word	0x000000ff
        /*0628*/ 	.word	0x00000120
        /*062c*/ 	.short	0x010a
        /*062e*/ 	.byte	0x0b
	.zero		1


	//   ....[85]....
        /*0630*/ 	.word	0x00002360
        /*0634*/ 	.word	0x000000ff
        /*0638*/ 	.word	0x00000120
        /*063c*/ 	.short	0x010a
        /*063e*/ 	.byte	0x08
	.zero		1


	//   ....[86]....
        /*0640*/ 	.word	0x00002550
        /*0644*/ 	.word	0x000000ff
        /*0648*/ 	.word	0x00000258
        /*064c*/ 	.short	0x0101
        /*064e*/ 	.byte	0x18
	.zero		1


	//   ....[87]....
        /*0650*/ 	.word	0x00002580
        /*0654*/ 	.word	0x000000ff
        /*0658*/ 	.word	0x00000120
        /*065c*/ 	.short	0x010a
        /*065e*/ 	.byte	0x04
	.zero		1


	//   ....[88]....
        /*0660*/ 	.word	0x000026c0
        /*0664*/ 	.word	0x000000ff
        /*0668*/ 	.word	0x00000120
        /*066c*/ 	.short	0x010a
        /*066e*/ 	.byte	0x15
	.zero		1


	//   ....[89]....
        /*0670*/ 	.word	0x00002870
        /*0674*/ 	.word	0x000000ff
        /*0678*/ 	.word	0x00000120
        /*067c*/ 	.short	0x010a
        /*067e*/ 	.byte	0x08
	.zero		1


	//   ....[90]....
        /*0680*/ 	.word	0x00002a50
        /*0684*/ 	.word	0x000000ff
        /*0688*/ 	.word	0x00000260
        /*068c*/ 	.short	0x010a
        /*068e*/ 	.byte	0x18
	.zero		1


	//   ....[91]....
        /*0690*/ 	.word	0x00002b10
        /*0694*/ 	.word	0x000000ff
        /*0698*/ 	.word	0x00000000
        /*069c*/ 	.short	0x0101
        /*069e*/ 	.byte	0x04
	.zero		1


	//   ....[92]....
        /*06a0*/ 	.word	0x000030e0
        /*06a4*/ 	.word	0x000000ff
        /*06a8*/ 	.word	0x00000000
        /*06ac*/ 	.short	0x010a
        /*06ae*/ 	.byte	0x04
	.zero		1


	//   ....[93]....
        /*06b0*/ 	.word	0x00003180
        /*06b4*/ 	.word	0x000000ff
        /*06b8*/ 	.word	0x00000000
        /*06bc*/ 	.short	0x010a
        /*06be*/ 	.byte	0x05
	.zero		1


	//   ....[94]....
        /*06c0*/ 	.word	0x00003220
        /*06c4*/ 	.word	0x000000ff
        /*06c8*/ 	.word	0x00000000
        /*06cc*/ 	.short	0x010a
        /*06ce*/ 	.byte	0x05
	.zero		1


	//   ....[95]....
        /*06d0*/ 	.word	0x000032c0
        /*06d4*/ 	.word	0x000000ff
        /*06d8*/ 	.word	0x00000000
        /*06dc*/ 	.short	0x010a
        /*06de*/ 	.byte	0x05
	.zero		1


	//   ....[96]....
        /*06e0*/ 	.word	0x00003360
        /*06e4*/ 	.word	0x000000ff
        /*06e8*/ 	.word	0x00000000
        /*06ec*/ 	.short	0x010a
        /*06ee*/ 	.byte	0x05
	.zero		1


	//   ....[97]....
        /*06f0*/ 	.word	0x00003400
        /*06f4*/ 	.word	0x000000ff
        /*06f8*/ 	.word	0x00000000
        /*06fc*/ 	.short	0x010a
        /*06fe*/ 	.byte	0x05
	.zero		1


	//   ....[98]....
        /*0700*/ 	.word	0x000034a0
        /*0704*/ 	.word	0x000000ff
        /*0708*/ 	.word	0x00000000
        /*070c*/ 	.short	0x010a
        /*070e*/ 	.byte	0x05
	.zero		1


	//   ....[99]....
        /*0710*/ 	.word	0x00003540
        /*0714*/ 	.word	0x000000ff
        /*0718*/ 	.word	0x00000000
        /*071c*/ 	.short	0x010a
        /*071e*/ 	.byte	0x05
	.zero		1


	//   ....[100]....
        /*0720*/ 	.word	0x000035e0
        /*0724*/ 	.word	0x000000ff
        /*0728*/ 	.word	0x00000000
        /*072c*/ 	.short	0x010a
        /*072e*/ 	.byte	0x05
	.zero		1


	//   ....[101]....
        /*0730*/ 	.word	0x00003680
        /*0734*/ 	.word	0x000000ff
        /*0738*/ 	.word	0x00000000
        /*073c*/ 	.short	0x010a
        /*073e*/ 	.byte	0x05
	.zero		1


	//   ....[102]....
        /*0740*/ 	.word	0x00003720
        /*0744*/ 	.word	0x000000ff
        /*0748*/ 	.word	0x00000000
        /*074c*/ 	.short	0x010a
        /*074e*/ 	.byte	0x05
	.zero		1


	//   ....[103]....
        /*0750*/ 	.word	0x000037c0
        /*0754*/ 	.word	0x000000ff
        /*0758*/ 	.word	0x00000000
        /*075c*/ 	.short	0x010a
        /*075e*/ 	.byte	0x05
	.zero		1


	//   ....[104]....
        /*0760*/ 	.word	0x00003860
        /*0764*/ 	.word	0x000000ff
        /*0768*/ 	.word	0x00000000
        /*076c*/ 	.short	0x010a
        /*076e*/ 	.byte	0x05
	.zero		1


	//   ....[105]....
        /*0770*/ 	.word	0x00003900
        /*0774*/ 	.word	0x000000ff
        /*0778*/ 	.word	0x00000000
        /*077c*/ 	.short	0x010a
        /*077e*/ 	.byte	0x05
	.zero		1


	//   ....[106]....
        /*0780*/ 	.word	0x000039a0
        /*0784*/ 	.word	0x000000ff
        /*0788*/ 	.word	0x00000000
        /*078c*/ 	.short	0x010a
        /*078e*/ 	.byte	0x05
	.zero		1


	//   ....[107]....
        /*0790*/ 	.word	0x00003a40
        /*0794*/ 	.word	0x000000ff
        /*0798*/ 	.word	0x00000000
        /*079c*/ 	.short	0x010a
        /*079e*/ 	.byte	0x05
	.zero		1


	//   ....[108]....
        /*07a0*/ 	.word	0x00003ae0
        /*07a4*/ 	.word	0x000000ff
        /*07a8*/ 	.word	0x00000000
        /*07ac*/ 	.short	0x010a
        /*07ae*/ 	.byte	0x05
	.zero		1


	//   ....[109]....
        /*07b0*/ 	.word	0x00003b80
        /*07b4*/ 	.word	0x000000ff
        /*07b8*/ 	.word	0x00000000
        /*07bc*/ 	.short	0x010a
        /*07be*/ 	.byte	0x05
	.zero		1


	//   ....[110]....
        /*07c0*/ 	.word	0x00003c20
        /*07c4*/ 	.word	0x000000ff
        /*07c8*/ 	.word	0x00000000
        /*07cc*/ 	.short	0x010a
        /*07ce*/ 	.byte	0x05
	.zero		1


	//   ....[111]....
        /*07d0*/ 	.word	0x00003cc0
        /*07d4*/ 	.word	0x000000ff
        /*07d8*/ 	.word	0x00000000
        /*07dc*/ 	.short	0x010a
        /*07de*/ 	.byte	0x05
	.zero		1


	//   ....[112]....
        /*07e0*/ 	.word	0x00003d60
        /*07e4*/ 	.word	0x000000ff
        /*07e8*/ 	.word	0x00000000
        /*07ec*/ 	.short	0x010a
        /*07ee*/ 	.byte	0x05
	.zero		1


	//   ....[113]....
        /*07f0*/ 	.word	0x00003e00
        /*07f4*/ 	.word	0x000000ff
        /*07f8*/ 	.word	0x00000000
        /*07fc*/ 	.short	0x010a
        /*07fe*/ 	.byte	0x05
	.zero		1


	//   ....[114]....
        /*0800*/ 	.word	0x00003ea0
        /*0804*/ 	.word	0x000000ff
        /*0808*/ 	.word	0x00000000
        /*080c*/ 	.short	0x010a
        /*080e*/ 	.byte	0x05
	.zero		1


	//   ....[115]....
        /*0810*/ 	.word	0x00003f40
        /*0814*/ 	.word	0x000000ff
        /*0818*/ 	.word	0x00000000
        /*081c*/ 	.short	0x010a
        /*081e*/ 	.byte	0x05
	.zero		1


	//   ....[116]....
        /*0820*/ 	.word	0x00003fe0
        /*0824*/ 	.word	0x000000ff
        /*0828*/ 	.word	0x00000000
        /*082c*/ 	.short	0x010a
        /*082e*/ 	.byte	0x05
	.zero		1


	//   ....[117]....
        /*0830*/ 	.word	0x00004080
        /*0834*/ 	.word	0x000000ff
        /*0838*/ 	.word	0x00000000
        /*083c*/ 	.short	0x010a
        /*083e*/ 	.byte	0x05
	.zero		1


	//   ....[118]....
        /*0840*/ 	.word	0x00004120
        /*0844*/ 	.word	0x000000ff
        /*0848*/ 	.word	0x00000000
        /*084c*/ 	.short	0x010a
        /*084e*/ 	.byte	0x05
	.zero		1


	//   ....[119]....
        /*0850*/ 	.word	0x000041c0
        /*0854*/ 	.word	0x000000ff
        /*0858*/ 	.word	0x00000000
        /*085c*/ 	.short	0x010a
        /*085e*/ 	.byte	0x05
	.zero		1


	//   ....[120]....
        /*0860*/ 	.word	0x00004260
        /*0864*/ 	.word	0x000000ff
        /*0868*/ 	.word	0x00000000
        /*086c*/ 	.short	0x010a
        /*086e*/ 	.byte	0x05
	.zero		1


	//   ....[121]....
        /*0870*/ 	.word	0x00004300
        /*0874*/ 	.word	0x000000ff
        /*0878*/ 	.word	0x00000000
        /*087c*/ 	.short	0x010a
        /*087e*/ 	.byte	0x05
	.zero		1


	//   ....[122]....
        /*0880*/ 	.word	0x000043a0
        /*0884*/ 	.word	0x000000ff
        /*0888*/ 	.word	0x00000000
        /*088c*/ 	.short	0x010a
        /*088e*/ 	.byte	0x05
	.zero		1


	//   ....[123]....
        /*0890*/ 	.word	0x00004440
        /*0894*/ 	.word	0x000000ff
        /*0898*/ 	.word	0x00000000
        /*089c*/ 	.short	0x010a
        /*089e*/ 	.byte	0x05
	.zero		1


	//   ....[124]....
        /*08a0*/ 	.word	0x000044e0
        /*08a4*/ 	.word	0x000000ff
        /*08a8*/ 	.word	0x00000000
        /*08ac*/ 	.short	0x010a
        /*08ae*/ 	.byte	0x05
	.zero		1


	//   ....[125]....
        /*08b0*/ 	.word	0x00004580
        /*08b4*/ 	.word	0x000000ff
        /*08b8*/ 	.word	0x00000000
        /*08bc*/ 	.short	0x010a
        /*08be*/ 	.byte	0x05
	.zero		1


	//   ....[126]....
        /*08c0*/ 	.word	0x00004620
        /*08c4*/ 	.word	0x000000ff
        /*08c8*/ 	.word	0x00000000
        /*08cc*/ 	.short	0x010a
        /*08ce*/ 	.byte	0x05
	.zero		1


	//   ....[127]....
        /*08d0*/ 	.word	0x000046d0
        /*08d4*/ 	.word	0x00000000
        /*08d8*/ 	.word	0x00000000
        /*08dc*/ 	.short	0x010a
        /*08de*/ 	.byte	0xff
	.zero		1


	//   ....[128]....
        /*08e0*/ 	.word	0x00004820
        /*08e4*/ 	.word	0x000000ff
        /*08e8*/ 	.word	0x00000268
        /*08ec*/ 	.short	0x010a
        /*08ee*/ 	.byte	0x04
	.zero		1


	//   ....[129]....
        /*08f0*/ 	.word	0x000048c0
        /*08f4*/ 	.word	0x000000ff
        /*08f8*/ 	.word	0x00000260
        /*08fc*/ 	.short	0x010a
        /*08fe*/ 	.byte	0x04
	.zero		1


	//   ....[130]....
        /*0900*/ 	.word	0x00004960
        /*0904*/ 	.word	0x000000ff
        /*0908*/ 	.word	0x00000000
        /*090c*/ 	.short	0x0101
        /*090e*/ 	.byte	0x05
	.zero		1


	//   ....[131]....
        /*0910*/ 	.word	0x000049a0
        /*0914*/ 	.word	0x000000ff
        /*0918*/ 	.word	0x00000268
        /*091c*/ 	.short	0x0106
        /*091e*/ 	.byte	0x04
	.zero		1


	//   ....[132]....
        /*0920*/ 	.word	0x000049e0
        /*0924*/ 	.word	0x00000000
        /*0928*/ 	.word	0x00000268
        /*092c*/ 	.short	0x010a
        /*092e*/ 	.byte	0xff
	.zero		1


	//   ....[133]....
        /*0930*/ 	.word	0x00004c30
        /*0934*/ 	.word	0x000000ff
        /*0938*/ 	.word	0x00000008
        /*093c*/ 	.short	0x010a
        /*093e*/ 	.byte	0x05
	.zero		1


	//   ....[134]....
        /*0940*/ 	.word	0x00004c50
        /*0944*/ 	.word	0x000000ff
        /*0948*/ 	.word	0x00000008
        /*094c*/ 	.short	0x010a
        /*094e*/ 	.byte	0x05
	.zero		1


	//   ....[135]....
        /*0950*/ 	.word	0x00004de0
        /*0954*/ 	.word	0x000000ff
        /*0958*/ 	.word	0x00000008
        /*095c*/ 	.short	0x010a
        /*095e*/ 	.byte	0x05
	.zero		1


	//   ....[136]....
        /*0960*/ 	.word	0x00004e00
        /*0964*/ 	.word	0x000000ff
        /*0968*/ 	.word	0x00000008
        /*096c*/ 	.short	0x010a
        /*096e*/ 	.byte	0x05
	.zero		1


	//   ....[137]....
        /*0970*/ 	.word	0x00004ec0
        /*0974*/ 	.word	0x000000ff
        /*0978*/ 	.word	0x00000000
        /*097c*/ 	.short	0x0101
        /*097e*/ 	.byte	0x04
	.zero		1


	//   ....[138]....
        /*0980*/ 	.word	0x000051d0
        /*0984*/ 	.word	0x000000ff
        /*0988*/ 	.word	0x00000260
        /*098c*/ 	.short	0x010a
        /*098e*/ 	.byte	0x12
	.zero		1


	//   ....[139]....
        /*0990*/ 	.word	0x00005270
        /*0994*/ 	.word	0x000000ff
        /*0998*/ 	.word	0x00000000
        /*099c*/ 	.short	0x0101
        /*099e*/ 	.byte	0x1d
	.zero		1


	//   ....[140]....
        /*09a0*/ 	.word	0x000052b0
        /*09a4*/ 	.word	0x000000ff
        /*09a8*/ 	.word	0x00000280
        /*09ac*/ 	.short	0x010a
        /*09ae*/ 	.byte	0x17
	.zero		1


	//   ....[141]....
        /*09b0*/ 	.word	0x00005390
        /*09b4*/ 	.word	0x000000ff
        /*09b8*/ 	.word	0x00000000
        /*09bc*/ 	.short	0x010a
        /*09be*/ 	.byte	0x04
	.zero		1


	//   ....[142]....
        /*09c0*/ 	.word	0x000053f0
        /*09c4*/ 	.word	0x000000ff
        /*09c8*/ 	.word	0x00000000
        /*09cc*/ 	.short	0x010a
        /*09ce*/ 	.byte	0x0a
	.zero		1


	//   ....[143]....
        /*09d0*/ 	.word	0x00005520
        /*09d4*/ 	.word	0x000000ff
        /*09d8*/ 	.word	0x00000000
        /*09dc*/ 	.short	0x010a
        /*09de*/ 	.byte	0x04
	.zero		1


	//   ....[144]....
        /*09e0*/ 	.word	0x00005780
        /*09e4*/ 	.word	0x000000ff
        /*09e8*/ 	.word	0x00000000
        /*09ec*/ 	.short	0x010a
        /*09ee*/ 	.byte	0x04
	.zero		1


	//   ....[145]....
        /*09f0*/ 	.word	0x00005820
        /*09f4*/ 	.word	0x00000000
        /*09f8*/ 	.word	0x00000000
        /*09fc*/ 	.short	0x010a
        /*09fe*/ 	.byte	0xff
	.zero		1


	//   ....[146]....
        /*0a00*/ 	.word	0x00005860
        /*0a04*/ 	.word	0x00000000
        /*0a08*/ 	.word	0x00000000
        /*0a0c*/ 	.short	0x010a
        /*0a0e*/ 	.byte	0xff
	.zero		1


	//   ....[147]....
        /*0a10*/ 	.word	0x000058d0
        /*0a14*/ 	.word	0x000000ff
        /*0a18*/ 	.word	0x00000000
        /*0a1c*/ 	.short	0x0101
        /*0a1e*/ 	.byte	0x04
	.zero		1


	//   ....[148]....
        /*0a20*/ 	.word	0x00005910
        /*0a24*/ 	.word	0x000000ff
        /*0a28*/ 	.word	0x00000290
        /*0a2c*/ 	.short	0x010a
        /*0a2e*/ 	.byte	0x12
	.zero		1


	//   ....[149]....
        /*0a30*/ 	.word	0x00005970
        /*0a34*/ 	.word	0x000000ff
        /*0a38*/ 	.word	0x00000000
        /*0a3c*/ 	.short	0x0101
        /*0a3e*/ 	.byte	0x04
	.zero		1


	//   ....[150]....
        /*0a40*/ 	.word	0x00005fd0
        /*0a44*/ 	.word	0x000000ff
        /*0a48*/ 	.word	0x00000260
        /*0a4c*/ 	.short	0x010a
        /*0a4e*/ 	.byte	0x18
	.zero		1


	//   ....[151]....
        /*0a50*/ 	.word	0x00006070
        /*0a54*/ 	.word	0x000000ff
        /*0a58*/ 	.word	0x00000000
        /*0a5c*/ 	.short	0x0101
        /*0a5e*/ 	.byte	0x2a
	.zero		1


	//   ....[152]....
        /*0a60*/ 	.word	0x000065a0
        /*0a64*/ 	.word	0x000000ff
        /*0a68*/ 	.word	0x00000258
        /*0a6c*/ 	.short	0x010a
        /*0a6e*/ 	.byte	0x18
	.zero		1


	//   ....[153]....
        /*0a70*/ 	.word	0x00006860
        /*0a74*/ 	.word	0x000000ff
        /*0a78*/ 	.word	0x00000248
        /*0a7c*/ 	.short	0x010a
        /*0a7e*/ 	.byte	0x18
	.zero		1


	//   ....[154]....
        /*0a80*/ 	.word	0x00006b40
        /*0a84*/ 	.word	0x000000ff
        /*0a88*/ 	.word	0x00000240
        /*0a8c*/ 	.short	0x010b
        /*0a8e*/ 	.byte	0x18
	.zero		1


	//   ....[155]....
        /*0a90*/ 	.word	0x00006b70
        /*0a94*/ 	.word	0x000000ff
        /*0a98*/ 	.word	0x00000000
        /*0a9c*/ 	.short	0x0101
        /*0a9e*/ 	.byte	0x30
	.zero		1


	//   ....[156]....
        /*0aa0*/ 	.word	0x00006c00
        /*0aa4*/ 	.word	0x00000000
        /*0aa8*/ 	.word	0x00000248
        /*0aac*/ 	.short	0x010a
        /*0aae*/ 	.byte	0xff
	.zero		1


	//   ....[157]....
        /*0ab0*/ 	.word	0x00006f90
        /*0ab4*/ 	.word	0x000000ff
        /*0ab8*/ 	.word	0x00000260
        /*0abc*/ 	.short	0x010a
        /*0abe*/ 	.byte	0x2d
	.zero		1


	//   ....[158]....
        /*0ac0*/ 	.word	0x00007060
        /*0ac4*/ 	.word	0x000000ff
        /*0ac8*/ 	.word	0x00000000
        /*0acc*/ 	.short	0x0101
        /*0ace*/ 	.byte	0x04
	.zero		1


	//   ....[159]....
        /*0ad0*/ 	.word	0x00007db0
        /*0ad4*/ 	.word	0x000000ff
        /*0ad8*/ 	.word	0x00000240
        /*0adc*/ 	.short	0x010a
        /*0ade*/ 	.byte	0x2d
	.zero		1


	//   ....[160]....
        /*0ae0*/ 	.word	0x00007dd0
        /*0ae4*/ 	.word	0x00000057
        /*0ae8*/ 	.word	0x00000270
        /*0aec*/ 	.short	0x010a
        /*0aee*/ 	.byte	0xff
	.zero		1


	//   ....[161]....
        /*0af0*/ 	.word	0x00007f20
        /*0af4*/ 	.word	0x000000ff
        /*0af8*/ 	.word	0x00000240
        /*0afc*/ 	.short	0x010a
        /*0afe*/ 	.byte	0x2d
	.zero		1


	//   ....[162]....
        /*0b00*/ 	.word	0x00008010
        /*0b04*/ 	.word	0x000000ff
        /*0b08*/ 	.word	0x00000000
        /*0b0c*/ 	.short	0x0101
        /*0b0e*/ 	.byte	0x04
	.zero		1


	//   ....[163]....
        /*0b10*/ 	.word	0x00008070
        /*0b14*/ 	.word	0x00000057
        /*0b18*/ 	.word	0x00000270
        /*0b1c*/ 	.short	0x010a
        /*0b1e*/ 	.byte	0xff
	.zero		1


	//   ....[164]....
        /*0b20*/ 	.word	0x00008450
        /*0b24*/ 	.word	0x00000057
        /*0b28*/ 	.word	0x00000000
        /*0b2c*/ 	.short	0x0101
        /*0b2e*/ 	.byte	0xff
	.zero		1


	//   ....[165]....
        /*0b30*/ 	.word	0x00008e60
        /*0b34*/ 	.word	0x00000000
        /*0b38*/ 	.word	0x00000120
        /*0b3c*/ 	.short	0x010a
        /*0b3e*/ 	.byte	0xff
	.zero		1


	//   ....[166]....
        /*0b40*/ 	.word	0x00008ec0
        /*0b44*/ 	.word	0x00000000
        /*0b48*/ 	.word	0x00000120
        /*0b4c*/ 	.short	0x010a
        /*0b4e*/ 	.byte	0xff
	.zero		1


	//   ....[167]....
        /*0b50*/ 	.word	0x00008f20
        /*0b54*/ 	.word	0x00000000
        /*0b58*/ 	.word	0x00000260
        /*0b5c*/ 	.short	0x010a
        /*0b5e*/ 	.byte	0xff
	.zero		1


	//   ....[168]....
        /*0b60*/ 	.word	0x00008f80
        /*0b64*/ 	.word	0x00000000
        /*0b68*/ 	.word	0x00000000
        /*0b6c*/ 	.short	0x010a
        /*0b6e*/ 	.byte	0xff
	.zero		1


	//   ....[169]....
        /*0b70*/ 	.word	0x00008fe0
        /*0b74*/ 	.word	0x00000000
        /*0b78*/ 	.word	0x00000000
        /*0b7c*/ 	.short	0x010a
        /*0b7e*/ 	.byte	0xff
	.zero		1


	//   ....[170]....
        /*0b80*/ 	.word	0x00009040
        /*0b84*/ 	.word	0x00000000
        /*0b88*/ 	.word	0x00000000
        /*0b8c*/ 	.short	0x010a
        /*0b8e*/ 	.byte	0xff
	.zero		1


	//   ....[171]....
        /*0b90*/ 	.word	0x000090a0
        /*0b94*/ 	.word	0x00000000
        /*0b98*/ 	.word	0x00000000
        /*0b9c*/ 	.short	0x010a
        /*0b9e*/ 	.byte	0xff
	.zero		1


	//   ....[172]....
        /*0ba0*/ 	.word	0x00009100
        /*0ba4*/ 	.word	0x00000000
        /*0ba8*/ 	.word	0x00000000
        /*0bac*/ 	.short	0x010a
        /*0bae*/ 	.byte	0xff
	.zero		1


	//   ....[173]....
        /*0bb0*/ 	.word	0x00009160
        /*0bb4*/ 	.word	0x00000000
        /*0bb8*/ 	.word	0x00000000
        /*0bbc*/ 	.short	0x010a
        /*0bbe*/ 	.byte	0xff
	.zero		1


	//   ....[174]....
        /*0bc0*/ 	.word	0x000091c0
        /*0bc4*/ 	.word	0x00000000
        /*0bc8*/ 	.word	0x00000000
        /*0bcc*/ 	.short	0x010a
        /*0bce*/ 	.byte	0xff
	.zero		1


	//   ....[175]....
        /*0bd0*/ 	.word	0x00009220
        /*0bd4*/ 	.word	0x00000000
        /*0bd8*/ 	.word	0x00000000
        /*0bdc*/ 	.short	0x010a
        /*0bde*/ 	.byte	0xff
	.zero		1


	//   ....[176]....
        /*0be0*/ 	.word	0x00009280
        /*0be4*/ 	.word	0x00000000
        /*0be8*/ 	.word	0x00000000
        /*0bec*/ 	.short	0x010a
        /*0bee*/ 	.byte	0xff
	.zero		1


	//   ....[177]....
        /*0bf0*/ 	.word	0x000092e0
        /*0bf4*/ 	.word	0x00000000
        /*0bf8*/ 	.word	0x00000000
        /*0bfc*/ 	.short	0x010a
        /*0bfe*/ 	.byte	0xff
	.zero		1


	//   ....[178]....
        /*0c00*/ 	.word	0x00009340
        /*0c04*/ 	.word	0x00000000
        /*0c08*/ 	.word	0x00000000
        /*0c0c*/ 	.short	0x010a
        /*0c0e*/ 	.byte	0xff
	.zero		1


	//   ....[179]....
        /*0c10*/ 	.word	0x000093a0
        /*0c14*/ 	.word	0x00000000
        /*0c18*/ 	.word	0x00000000
        /*0c1c*/ 	.short	0x010a
        /*0c1e*/ 	.byte	0xff
	.zero		1


	//   ....[180]....
        /*0c20*/ 	.word	0x00009400
        /*0c24*/ 	.word	0x00000000
        /*0c28*/ 	.word	0x00000000
        /*0c2c*/ 	.short	0x010a
        /*0c2e*/ 	.byte	0xff
	.zero		1


	//   ....[181]....
        /*0c30*/ 	.word	0x00009460
        /*0c34*/ 	.word	0x00000000
        /*0c38*/ 	.word	0x00000000
        /*0c3c*/ 	.short	0x010a
        /*0c3e*/ 	.byte	0xff
	.zero		1


	//   ....[182]....
        /*0c40*/ 	.word	0x000094c0
        /*0c44*/ 	.word	0x00000000
        /*0c48*/ 	.word	0x00000000
        /*0c4c*/ 	.short	0x010a
        /*0c4e*/ 	.byte	0xff
	.zero		1


	//   ....[183]....
        /*0c50*/ 	.word	0x00009520
        /*0c54*/ 	.word	0x00000000
        /*0c58*/ 	.word	0x00000000
        /*0c5c*/ 	.short	0x010a
        /*0c5e*/ 	.byte	0xff
	.zero		1


	//   ....[184]....
        /*0c60*/ 	.word	0x00009580
        /*0c64*/ 	.word	0x00000000
        /*0c68*/ 	.word	0x00000000
        /*0c6c*/ 	.short	0x010a
        /*0c6e*/ 	.byte	0xff
	.zero		1


	//   ....[185]....
        /*0c70*/ 	.word	0x000095e0
        /*0c74*/ 	.word	0x00000000
        /*0c78*/ 	.word	0x00000000
        /*0c7c*/ 	.short	0x010a
        /*0c7e*/ 	.byte	0xff
	.zero		1


	//   ....[186]....
        /*0c80*/ 	.word	0x00009640
        /*0c84*/ 	.word	0x00000000
        /*0c88*/ 	.word	0x00000000
        /*0c8c*/ 	.short	0x010a
        /*0c8e*/ 	.byte	0xff
	.zero		1


	//   ....[187]....
        /*0c90*/ 	.word	0x000096a0
        /*0c94*/ 	.word	0x00000000
        /*0c98*/ 	.word	0x00000000
        /*0c9c*/ 	.short	0x010a
        /*0c9e*/ 	.byte	0xff
	.zero		1


	//   ....[188]....
        /*0ca0*/ 	.word	0x00009700
        /*0ca4*/ 	.word	0x00000000
        /*0ca8*/ 	.word	0x00000000
        /*0cac*/ 	.short	0x010a
        /*0cae*/ 	.byte	0xff
	.zero		1


	//   ....[189]....
        /*0cb0*/ 	.word	0x00009760
        /*0cb4*/ 	.word	0x00000000
        /*0cb8*/ 	.word	0x00000000
        /*0cbc*/ 	.short	0x010a
        /*0cbe*/ 	.byte	0xff
	.zero		1


	//   ....[190]....
        /*0cc0*/ 	.word	0x000097c0
        /*0cc4*/ 	.word	0x00000000
        /*0cc8*/ 	.word	0x00000000
        /*0ccc*/ 	.short	0x010a
        /*0cce*/ 	.byte	0xff
	.zero		1


	//   ....[191]....
        /*0cd0*/ 	.word	0x00009820
        /*0cd4*/ 	.word	0x00000000
        /*0cd8*/ 	.word	0x00000000
        /*0cdc*/ 	.short	0x010a
        /*0cde*/ 	.byte	0xff
	.zero		1


	//   ....[192]....
        /*0ce0*/ 	.word	0x00009880
        /*0ce4*/ 	.word	0x00000000
        /*0ce8*/ 	.word	0x00000000
        /*0cec*/ 	.short	0x010a
        /*0cee*/ 	.byte	0xff
	.zero		1


	//   ....[193]....
        /*0cf0*/ 	.word	0x000098e0
        /*0cf4*/ 	.word	0x00000000
        /*0cf8*/ 	.word	0x00000000
        /*0cfc*/ 	.short	0x010a
        /*0cfe*/ 	.byte	0xff
	.zero		1


	//   ....[194]....
        /*0d00*/ 	.word	0x00009940
        /*0d04*/ 	.word	0x00000000
        /*0d08*/ 	.word	0x00000000
        /*0d0c*/ 	.short	0x010a
        /*0d0e*/ 	.byte	0xff
	.zero		1


	//   ....[195]....
        /*0d10*/ 	.word	0x000099a0
        /*0d14*/ 	.word	0x00000000
        /*0d18*/ 	.word	0x00000000
        /*0d1c*/ 	.short	0x010a
        /*0d1e*/ 	.byte	0xff
	.zero		1


	//   ....[196]....
        /*0d20*/ 	.word	0x00009a00
        /*0d24*/ 	.word	0x00000000
        /*0d28*/ 	.word	0x00000000
        /*0d2c*/ 	.short	0x010a
        /*0d2e*/ 	.byte	0xff
	.zero		1


	//   ....[197]....
        /*0d30*/ 	.word	0x00009a60
        /*0d34*/ 	.word	0x00000000
        /*0d38*/ 	.word	0x00000000
        /*0d3c*/ 	.short	0x010a
        /*0d3e*/ 	.byte	0xff
	.zero		1


	//   ....[198]....
        /*0d40*/ 	.word	0x00009ac0
        /*0d44*/ 	.word	0x00000000
        /*0d48*/ 	.word	0x00000000
        /*0d4c*/ 	.short	0x010a
        /*0d4e*/ 	.byte	0xff
	.zero		1


	//   ....[199]....
        /*0d50*/ 	.word	0x00009b20
        /*0d54*/ 	.word	0x00000000
        /*0d58*/ 	.word	0x00000000
        /*0d5c*/ 	.short	0x010a
        /*0d5e*/ 	.byte	0xff
	.zero		1


	//   ....[200]....
        /*0d60*/ 	.word	0x00009b80
        /*0d64*/ 	.word	0x00000000
        /*0d68*/ 	.word	0x00000000
        /*0d6c*/ 	.short	0x010a
        /*0d6e*/ 	.byte	0xff
	.zero		1


	//   ....[201]....
        /*0d70*/ 	.word	0x00009be0
        /*0d74*/ 	.word	0x00000000
        /*0d78*/ 	.word	0x00000000
        /*0d7c*/ 	.short	0x010a
        /*0d7e*/ 	.byte	0xff
	.zero		1


	//   ....[202]....
        /*0d80*/ 	.word	0x00009c40
        /*0d84*/ 	.word	0x00000000
        /*0d88*/ 	.word	0x00000000
        /*0d8c*/ 	.short	0x010a
        /*0d8e*/ 	.byte	0xff
	.zero		1


	//   ....[203]....
        /*0d90*/ 	.word	0x00009ca0
        /*0d94*/ 	.word	0x00000004
        /*0d98*/ 	.word	0x00000268
        /*0d9c*/ 	.short	0x010a
        /*0d9e*/ 	.byte	0xff
	.zero		1


	//   ....[204]....
        /*0da0*/ 	.word	0x00009d00
        /*0da4*/ 	.word	0x00000004
        /*0da8*/ 	.word	0x00000260
        /*0dac*/ 	.short	0x010a
        /*0dae*/ 	.byte	0xff
	.zero		1


	//   ....[205]....
        /*0db0*/ 	.word	0x00009d60
        /*0db4*/ 	.word	0x00000005
        /*0db8*/ 	.word	0x00000008
        /*0dbc*/ 	.short	0x010a
        /*0dbe*/ 	.byte	0xff
	.zero		1


	//   ....[206]....
        /*0dc0*/ 	.word	0x00009e50
        /*0dc4*/ 	.word	0x00000003
        /*0dc8*/ 	.word	0x00000008
        /*0dcc*/ 	.short	0x010a
        /*0dce*/ 	.byte	0xff
	.zero		1


	//   ....[207]....
        /*0dd0*/ 	.word	0x00009eb0
        /*0dd4*/ 	.word	0x00000004
        /*0dd8*/ 	.word	0x00000260
        /*0ddc*/ 	.short	0x010a
        /*0dde*/ 	.byte	0xff
	.zero		1


	//   ....[208]....
        /*0de0*/ 	.word	0x00009f10
        /*0de4*/ 	.word	0x00000004
        /*0de8*/ 	.word	0x00000280
        /*0dec*/ 	.short	0x010a
        /*0dee*/ 	.byte	0xff
	.zero		1


	//   ....[209]....
        /*0df0*/ 	.word	0x00009f70
        /*0df4*/ 	.word	0x00000004
        /*0df8*/ 	.word	0x00000000
        /*0dfc*/ 	.short	0x010a
        /*0dfe*/ 	.byte	0xff
	.zero		1


	//   ....[210]....
        /*0e00*/ 	.word	0x00009fd0
        /*0e04*/ 	.word	0x00000000
        /*0e08*/ 	.word	0x00000000
        /*0e0c*/ 	.short	0x010a
        /*0e0e*/ 	.byte	0xff
	.zero		1


	//   ....[211]....
        /*0e10*/ 	.word	0x0000a030
        /*0e14*/ 	.word	0x00000000
        /*0e18*/ 	.word	0x00000290
        /*0e1c*/ 	.short	0x010a
        /*0e1e*/ 	.byte	0xff
	.zero		1


	//   ....[212]....
        /*0e20*/ 	.word	0x0000a090
        /*0e24*/ 	.word	0x00000000
        /*0e28*/ 	.word	0x00000260
        /*0e2c*/ 	.short	0x010a
        /*0e2e*/ 	.byte	0xff
	.zero		1


	//   ....[213]....
        /*0e30*/ 	.word	0x0000a0f0
        /*0e34*/ 	.word	0x00000002
        /*0e38*/ 	.word	0x00000258
        /*0e3c*/ 	.short	0x010a
        /*0e3e*/ 	.byte	0xff
	.zero		1


	//   ....[214]....
        /*0e40*/ 	.word	0x0000a150
        /*0e44*/ 	.word	0x00000000
        /*0e48*/ 	.word	0x00000248
        /*0e4c*/ 	.short	0x010a
        /*0e4e*/ 	.byte	0xff
	.zero		1


	//   ....[215]....
        /*0e50*/ 	.word	0x0000a1b0
        /*0e54*/ 	.word	0x00000000
        /*0e58*/ 	.word	0x00000260
        /*0e5c*/ 	.short	0x010a
        /*0e5e*/ 	.byte	0xff
	.zero		1


	//   ....[216]....
        /*0e60*/ 	.word	0x0000a210
        /*0e64*/ 	.word	0x00000003
        /*0e68*/ 	.word	0x00000240
        /*0e6c*/ 	.short	0x010a
        /*0e6e*/ 	.byte	0xff
	.zero		1


	//   ....[217]....
        /*0e70*/ 	.word	0x0000a260
        /*0e74*/ 	.word	0x00000057
        /*0e78*/ 	.word	0x00000270
        /*0e7c*/ 	.short	0x010a
        /*0e7e*/ 	.byte	0xff
	.zero		1


	//----- nvinfo : EIATTR_NUM_MBARRIERS
	.align		4
.L_47:
        /*0e80*/ 	.byte	0x03, 0x38
        /*0e82*/ 	.short	0x0053


	//----- nvinfo : EIATTR_EXIT_INSTR_OFFSETS
	.align		4
        /*0e84*/ 	.byte	0x04, 0x1c
        /*0e86*/ 	.short	(.L_49 - .L_48)


	//   ....[0]....
.L_48:
        /*0e88*/ 	.word	0x00004700


	//   ....[1]....
        /*0e8c*/ 	.word	0x000049b0


	//   ....[2]....
        /*0e90*/ 	.word	0x00004a10


	//   ....[3]....
        /*0e94*/ 	.word	0x00005ba0


	//   ....[4]....
        /*0e98*/ 	.word	0x00006c30


	//   ....[5]....
        /*0e9c*/ 	.word	0x00006c70


	//   ....[6]....
        /*0ea0*/ 	.word	0x00008e40


	//----- nvinfo : EIATTR_MAX_THREADS
	.align		4
.L_49:
        /*0ea4*/ 	.byte	0x04, 0x05
        /*0ea6*/ 	.short	(.L_51 - .L_50)
.L_50:
        /*0ea8*/ 	.word	0x00000100
        /*0eac*/ 	.word	0x00000001
        /*0eb0*/ 	.word	0x00000001


	//----- nvinfo : EIATTR_CRS_STACK_SIZE
	.align		4
.L_51:
        /*0eb4*/ 	.byte	0x04, 0x1e
        /*0eb6*/ 	.short	(.L_53 - .L_52)
.L_52:
        /*0eb8*/ 	.word	0x00000000


	//----- nvinfo : EIATTR_CBANK_PARAM_SIZE
	.align		4
.L_53:
        /*0ebc*/ 	.byte	0x03, 0x19
        /*0ebe*/ 	.short	0x0800


	//----- nvinfo : EIATTR_PARAM_CBANK
	.align		4
        /*0ec0*/ 	.byte	0x04, 0x0a
        /*0ec2*/ 	.short	(.L_55 - .L_54)
	.align		4
.L_54:
        /*0ec4*/ 	.word	index@(.nv.constant0._ZN7cutlass13device_kernelINS_4conv6kernel13ConvUniversalINS1_16ConvProblemShapeILNS1_8OperatorE2ELi2EEENS1_10collective14CollectiveConvINS1_47MainloopSm100TmaUmmaWarpSpecializedImplicitGemmILS5_2ELi36ELi2ELi1ELi2EN4cute5tupleIJNSA_1CILi2EEENSC_ILi1EEESE_EEEEENSB_IJNSC_ILi128EEENSB_IJNSC_ILi64EEEEEESJ_EEENS_12float_e4m3_tESL_NSA_8TiledMMAINSA_8MMA_AtomIJNSA_10MMA_TraitsINSA_25SM100_MMA_F8F6F4_2x1SM_SSEJSL_SL_fSH_SI_NSA_17integral_constantINSA_4UMMA5MajorELSS_1EEEST_NSQ_INSR_7ScaleInELSU_0EEESV_EEEEEENSA_6LayoutINSB_IJSE_SE_SE_EEENSB_IJNSC_ILi0EEES10_S10_EEEEENSB_IJNSA_10UnderscoreES13_S13_EEEEENS7_6detail27Sm100ImplicitGemmTileTraitsINSA_18SM100_TMA_2SM_LOADENSA_14ComposedLayoutINSA_7SwizzleILi2ELi4ELi3EEENSA_18smem_ptr_flag_bitsILi8EEENSY_INSB_IJSI_NSC_ILi8EEEEEENSB_IJSE_SI_EEEEEEEvEENS17_INSA_25SM100_TMA_2SM_LOAD_IM2COLENS19_INS1A_ILi1ELi4ELi3EEES1D_NSY_INSB_IJNSC_ILi32EEES1E_EEENSB_IJSE_S1M_EEEEEEEvEEEENS_8epilogue10collective18CollectiveEpilogueINS1T_23Sm100TmaWarpSpecializedILi1ELi1ELi32ELb0ELb0EEEJNSB_IJSI_SJ_SJ_EEENSB_IJNSY_ISI_SE_EES1Z_EEESL_NSB_IJlNSB_IJSE_llEEES10_EEESL_S22_NS1T_6fusion15FusionCallbacksIS1X_NS23_17LinearCombinationISL_fSL_fLNS_15FloatRoundStyleE2EEES1Y_S20_JEEENSA_5SM1004TMEM4LOAD26SM100_TMEM_LOAD_32dp32b32xENSA_13SM90_TMA_LOADENS19_IS1B_S1D_NSY_INSB_IJS1E_SI_EEENSB_IJSI_SE_EEEEEEENSA_39AutoVectorizingCopyWithAssumedAlignmentILi128EEENSA_14SM90_TMA_STOREES2H_S2J_S2J_EEEvvEEEEvNT_6ParamsE)
        /*0ec8*/ 	.short	0x0380
        /*0eca*/ 	.short	0x0800


	//----- nvinfo : EIATTR_SW_WAR
	.align		4
.L_55:
        /*0ecc*/ 	.byte	0x04, 0x36
        /*0ece*/ 	.short	(.L_57 - .L_56)
.L_56:
        /*0ed0*/ 	.word	0x00000008
.L_57:


//--------------------- .nv.callgraph             --------------------------
	.section	.nv.callgraph,"",@"SHT_CUDA_CALLGRAPH"
	.align	4
	.sectionentsize	8
	.align		4
        /*0000*/ 	.word	0x00000000
	.align		4
        /*0004*/ 	.word	0xffffffff
	.align		4
        /*0008*/ 	.word	index@(_ZN7cutlass13device_kernelINS_4conv6kernel13ConvUniversalINS1_16ConvProblemShapeILNS1_8OperatorE2ELi2EEENS1_10collective14CollectiveConvINS1_47MainloopSm100TmaUmmaWarpSpecializedImplicitGemmILS5_2ELi36ELi2ELi1ELi2EN4cute5tupleIJNSA_1CILi2EEENSC_ILi1EEESE_EEEEENSB_IJNSC_ILi128EEENSB_IJNSC_ILi64EEEEEESJ_EEENS_12float_e4m3_tESL_NSA_8TiledMMAINSA_8MMA_AtomIJNSA_10MMA_TraitsINSA_25SM100_MMA_F8F6F4_2x1SM_SSEJSL_SL_fSH_SI_NSA_17integral_constantINSA_4UMMA5MajorELSS_1EEEST_NSQ_INSR_7ScaleInELSU_0EEESV_EEEEEENSA_6LayoutINSB_IJSE_SE_SE_EEENSB_IJNSC_ILi0EEES10_S10_EEEEENSB_IJNSA_10UnderscoreES13_S13_EEEEENS7_6detail27Sm100ImplicitGemmTileTraitsINSA_18SM100_TMA_2SM_LOADENSA_14ComposedLayoutINSA_7SwizzleILi2ELi4ELi3EEENSA_18smem_ptr_flag_bitsILi8EEENSY_INSB_IJSI_NSC_ILi8EEEEEENSB_IJSE_SI_EEEEEEEvEENS17_INSA_25SM100_TMA_2SM_LOAD_IM2COLENS19_INS1A_ILi1ELi4ELi3EEES1D_NSY_INSB_IJNSC_ILi32EEES1E_EEENSB_IJSE_S1M_EEEEEEEvEEEENS_8epilogue10collective18CollectiveEpilogueINS1T_23Sm100TmaWarpSpecializedILi1ELi1ELi32ELb0ELb0EEEJNSB_IJSI_SJ_SJ_EEENSB_IJNSY_ISI_SE_EES1Z_EEESL_NSB_IJlNSB_IJSE_llEEES10_EEESL_S22_NS1T_6fusion15FusionCallbacksIS1X_NS23_17LinearCombinationISL_fSL_fLNS_15FloatRoundStyleE2EEES1Y_S20_JEEENSA_5SM1004TMEM4LOAD26SM100_TMEM_LOAD_32dp32b32xENSA_13SM90_TMA_LOADENS19_IS1B_S1D_NSY_INSB_IJS1E_SI_EEENSB_IJSI_SE_EEEEEEENSA_39AutoVectorizingCopyWithAssumedAlignmentILi128EEENSA_14SM90_TMA_STOREES2H_S2J_S2J_EEEvvEEEEvNT_6ParamsE)
	.align		4
        /*000c*/ 	.word	index@(__assertfail)
	.align		4
        /*0010*/ 	.word	0x00000000
	.align		4
        /*0014*/ 	.word	0xfffffffe
	.align		4
        /*0018*/ 	.word	0x00000000
	.align		4
        /*001c*/ 	.word	0xfffffffd
	.align		4
        /*0020*/ 	.word	0x00000000
	.align		4
        /*0024*/ 	.word	0xfffffffc


//--------------------- .nv.constant4             --------------------------
	.section	.nv.constant4,"a",@progbits
	.align	8
	.align		8
.nv.constant4:
        /*0000*/ 	.dword	__assertfail
	.align		8
        /*0008*/ 	.dword	__unnamed_1
	.align		8
        /*0010*/ 	.dword	__unnamed_2
	.align		8
        /*0018*/ 	.dword	_ZN39_INTERNAL_b66e4414_4_k_cu_3dfaa431_33684cuda3std3__45__cpo5beginE
	.align		8
        /*0020*/ 	.dword	_ZN39_INTERNAL_b66e4414_4_k_cu_3dfaa431_33684cuda3std3__45__cpo3endE
	.align		8
        /*0028*/ 	.dword	_ZN39_INTERNAL_b66e4414_4_k_cu_3dfaa431_33684cuda3std3__45__cpo6cbeginE
	.align		8
        /*0030*/ 	.dword	_ZN39_INTERNAL_b66e4414_4_k_cu_3dfaa431_33684cuda3std3__45__cpo4cendE
	.align		8
        /*0038*/ 	.dword	_ZN39_INTERNAL_b66e4414_4_k_cu_3dfaa431_33684cuda3std3__441_GLOBAL__N__b66e4414_4_k_cu_3dfaa431_33686ignoreE
	.align		8
        /*0040*/ 	.dword	_ZN39_INTERNAL_b66e4414_4_k_cu_3dfaa431_33684cuda3std3__419piecewise_constructE
	.align		8
        /*0048*/ 	.dword	_ZN39_INTERNAL_b66e4414_4_k_cu_3dfaa431_33684cuda3std3__48in_placeE
	.align		8
        /*0050*/ 	.dword	_ZN39_INTERNAL_b66e4414_4_k_cu_3dfaa431_33684cuda3std6ranges3__45__cpo4swapE
	.align		8
        /*0058*/ 	.dword	_ZN39_INTERNAL_b66e4414_4_k_cu_3dfaa431_33684cuda3std6ranges3__45__cpo9iter_moveE
	.align		8
        /*0060*/ 	.dword	_ZN39_INTERNAL_b66e4414_4_k_cu_3dfaa431_33684cute7productE
	.align		8
        /*0068*/ 	.dword	_ZN39_INTERNAL_b66e4414_4_k_cu_3dfaa431_33684cute1_E
	.align		8
        /*0070*/ 	.dword	$str$27
	.align		8
        /*0078*/ 	.dword	$str$28
	.align		8
        /*0080*/ 	.dword	$str$29
	.align		8
        /*0088*/ 	.dword	$str$30


//--------------------- .text._ZN7cutlass13device_kernelINS_4conv6kernel13ConvUniversalINS1_16ConvProblemShapeILNS1_8OperatorE2ELi2EEENS1_10collective14CollectiveConvINS1_47MainloopSm100TmaUmmaWarpSpecializedImplicitGemmILS5_2ELi36ELi2ELi1ELi2EN4cute5tupleIJNSA_1CILi2EEENSC_ILi1EEESE_EEEEENSB_IJNSC_ILi128EEENSB_IJNSC_ILi64EEEEEESJ_EEENS_12float_e4m3_tESL_NSA_8TiledMMAINSA_8MMA_AtomIJNSA_10MMA_TraitsINSA_25SM100_MMA_F8F6F4_2x1SM_SSEJSL_SL_fSH_SI_NSA_17integral_constantINSA_4UMMA5MajorELSS_1EEEST_NSQ_INSR_7ScaleInELSU_0EEESV_EEEEEENSA_6LayoutINSB_IJSE_SE_SE_EEENSB_IJNSC_ILi0EEES10_S10_EEEEENSB_IJNSA_10UnderscoreES13_S13_EEEEENS7_6detail27Sm100ImplicitGemmTileTraitsINSA_18SM100_TMA_2SM_LOADENSA_14ComposedLayoutINSA_7SwizzleILi2ELi4ELi3EEENSA_18smem_ptr_flag_bitsILi8EEENSY_INSB_IJSI_NSC_ILi8EEEEEENSB_IJSE_SI_EEEEEEEvEENS17_INSA_25SM100_TMA_2SM_LOAD_IM2COLENS19_INS1A_ILi1ELi4ELi3EEES1D_NSY_INSB_IJNSC_ILi32EEES1E_EEENSB_IJSE_S1M_EEEEEEEvEEEENS_8epilogue10collective18CollectiveEpilogueINS1T_23Sm100TmaWarpSpecializedILi1ELi1ELi32ELb0ELb0EEEJNSB_IJSI_SJ_SJ_EEENSB_IJNSY_ISI_SE_EES1Z_EEESL_NSB_IJlNSB_IJSE_llEEES10_EEESL_S22_NS1T_6fusion15FusionCallbacksIS1X_NS23_17LinearCombinationISL_fSL_fLNS_15FloatRoundStyleE2EEES1Y_S20_JEEENSA_5SM1004TMEM4LOAD26SM100_TMEM_LOAD_32dp32b32xENSA_13SM90_TMA_LOADENS19_IS1B_S1D_NSY_INSB_IJS1E_SI_EEENSB_IJSI_SE_EEEEEEENSA_39AutoVectorizingCopyWithAssumedAlignmentILi128EEENSA_14SM90_TMA_STOREES2H_S2J_S2J_EEEvvEEEEvNT_6ParamsE --------------------------
	.section	.text._ZN7cutlass13device_kernelINS_4conv6kernel13ConvUniversalINS1_16ConvProblemShapeILNS1_8OperatorE2ELi2EEENS1_10collective14CollectiveConvINS1_47MainloopSm100TmaUmmaWarpSpecializedImplicitGemmILS5_2ELi36ELi2ELi1ELi2EN4cute5tupleIJNSA_1CILi2EEENSC_ILi1EEESE_EEEEENSB_IJNSC_ILi128EEENSB_IJNSC_ILi64EEEEEESJ_EEENS_12float_e4m3_tESL_NSA_8TiledMMAINSA_8MMA_AtomIJNSA_10MMA_TraitsINSA_25SM100_MMA_F8F6F4_2x1SM_SSEJSL_SL_fSH_SI_NSA_17integral_constantINSA_4UMMA5MajorELSS_1EEEST_NSQ_INSR_7ScaleInELSU_0EEESV_EEEEEENSA_6LayoutINSB_IJSE_SE_SE_EEENSB_IJNSC_ILi0EEES10_S10_EEEEENSB_IJNSA_10UnderscoreES13_S13_EEEEENS7_6detail27Sm100ImplicitGemmTileTraitsINSA_18SM100_TMA_2SM_LOADENSA_14ComposedLayoutINSA_7SwizzleILi2ELi4ELi3EEENSA_18smem_ptr_flag_bitsILi8EEENSY_INSB_IJSI_NSC_ILi8EEEEEENSB_IJSE_SI_EEEEEEEvEENS17_INSA_25SM100_TMA_2SM_LOAD_IM2COLENS19_INS1A_ILi1ELi4ELi3EEES1D_NSY_INSB_IJNSC_ILi32EEES1E_EEENSB_IJSE_S1M_EEEEEEEvEEEENS_8epilogue10collective18CollectiveEpilogueINS1T_23Sm100TmaWarpSpecializedILi1ELi1ELi32ELb0ELb0EEEJNSB_IJSI_SJ_SJ_EEENSB_IJNSY_ISI_SE_EES1Z_EEESL_NSB_IJlNSB_IJSE_llEEES10_EEESL_S22_NS1T_6fusion15FusionCallbacksIS1X_NS23_17LinearCombinationISL_fSL_fLNS_15FloatRoundStyleE2EEES1Y_S20_JEEENSA_5SM1004TMEM4LOAD26SM100_TMEM_LOAD_32dp32b32xENSA_13SM90_TMA_LOADENS19_IS1B_S1D_NSY_INSB_IJS1E_SI_EEENSB_IJSI_SE_EEEEEEENSA_39AutoVectorizingCopyWithAssumedAlignmentILi128EEENSA_14SM90_TMA_STOREES2H_S2J_S2J_EEEvvEEEEvNT_6ParamsE,"ax",@progbits
	.align	128
.text._ZN7cutlass13device_kernelINS_4conv6kernel13ConvUniversalINS1_16ConvProblemShapeILNS1_8OperatorE2ELi2EEENS1_10collective14CollectiveConvINS1_47MainloopSm100TmaUmmaWarpSpecializedImplicitGemmILS5_2ELi36ELi2ELi1ELi2EN4cute5tupleIJNSA_1CILi2EEENSC_ILi1EEESE_EEEEENSB_IJNSC_ILi128EEENSB_IJNSC_ILi64EEEEEESJ_EEENS_12float_e4m3_tESL_NSA_8TiledMMAINSA_8MMA_AtomIJNSA_10MMA_TraitsINSA_25SM100_MMA_F8F6F4_2x1SM_SSEJSL_SL_fSH_SI_NSA_17integral_constantINSA_4UMMA5MajorELSS_1EEEST_NSQ_INSR_7ScaleInELSU_0EEESV_EEEEEENSA_6LayoutINSB_IJSE_SE_SE_EEENSB_IJNSC_ILi0EEES10_S10_EEEEENSB_IJNSA_10UnderscoreES13_S13_EEEEENS7_6detail27Sm100ImplicitGemmTileTraitsINSA_18SM100_TMA_2SM_LOADENSA_14ComposedLayoutINSA_7SwizzleILi2ELi4ELi3EEENSA_18smem_ptr_flag_bitsILi8EEENSY_INSB_IJSI_NSC_ILi8EEEEEENSB_IJSE_SI_EEEEEEEvEENS17_INSA_25SM100_TMA_2SM_LOAD_IM2COLENS19_INS1A_ILi1ELi4ELi3EEES1D_NSY_INSB_IJNSC_ILi32EEES1E_EEENSB_IJSE_S1M_EEEEEEEvEEEENS_8epilogue10collective18CollectiveEpilogueINS1T_23Sm100TmaWarpSpecializedILi1ELi1ELi32ELb0ELb0EEEJNSB_IJSI_SJ_SJ_EEENSB_IJNSY_ISI_SE_EES1Z_EEESL_NSB_IJlNSB_IJSE_llEEES10_EEESL_S22_NS1T_6fusion15FusionCallbacksIS1X_NS23_17LinearCombinationISL_fSL_fLNS_15FloatRoundStyleE2EEES1Y_S20_JEEENSA_5SM1004TMEM4LOAD26SM100_TMEM_LOAD_32dp32b32xENSA_13SM90_TMA_LOADENS19_IS1B_S1D_NSY_INSB_IJS1E_SI_EEENSB_IJSI_SE_EEEEEEENSA_39AutoVectorizingCopyWithAssumedAlignmentILi128EEENSA_14SM90_TMA_STOREES2H_S2J_S2J_EEEvvEEEEvNT_6ParamsE:
        .type           _ZN7cutlass13device_kernelINS_4conv6kernel13ConvUniversalINS1_16ConvProblemShapeILNS1_8OperatorE2ELi2EEENS1_10collective14CollectiveConvINS1_47MainloopSm100TmaUmmaWarpSpecializedImplicitGemmILS5_2ELi36ELi2ELi1ELi2EN4cute5tupleIJNSA_1CILi2EEENSC_ILi1EEESE_EEEEENSB_IJNSC_ILi128EEENSB_IJNSC_ILi64EEEEEESJ_EEENS_12float_e4m3_tESL_NSA_8TiledMMAINSA_8MMA_AtomIJNSA_10MMA_TraitsINSA_25SM100_MMA_F8F6F4_2x1SM_SSEJSL_SL_fSH_SI_NSA_17integral_constantINSA_4UMMA5MajorELSS_1EEEST_NSQ_INSR_7ScaleInELSU_0EEESV_EEEEEENSA_6LayoutINSB_IJSE_SE_SE_EEENSB_IJNSC_ILi0EEES10_S10_EEEEENSB_IJNSA_10UnderscoreES13_S13_EEEEENS7_6detail27Sm100ImplicitGemmTileTraitsINSA_18SM100_TMA_2SM_LOADENSA_14ComposedLayoutINSA_7SwizzleILi2ELi4ELi3EEENSA_18smem_ptr_flag_bitsILi8EEENSY_INSB_IJSI_NSC_ILi8EEEEEENSB_IJSE_SI_EEEEEEEvEENS17_INSA_25SM100_TMA_2SM_LOAD_IM2COLENS19_INS1A_ILi1ELi4ELi3EEES1D_NSY_INSB_IJNSC_ILi32EEES1E_EEENSB_IJSE_S1M_EEEEEEEvEEEENS_8epilogue10collective18CollectiveEpilogueINS1T_23Sm100TmaWarpSpecializedILi1ELi1ELi32ELb0ELb0EEEJNSB_IJSI_SJ_SJ_EEENSB_IJNSY_ISI_SE_EES1Z_EEESL_NSB_IJlNSB_IJSE_llEEES10_EEESL_S22_NS1T_6fusion15FusionCallbacksIS1X_NS23_17LinearCombinationISL_fSL_fLNS_15FloatRoundStyleE2EEES1Y_S20_JEEENSA_5SM1004TMEM4LOAD26SM100_TMEM_LOAD_32dp32b32xENSA_13SM90_TMA_LOADENS19_IS1B_S1D_NSY_INSB_IJS1E_SI_EEENSB_IJSI_SE_EEEEEEENSA_39AutoVectorizingCopyWithAssumedAlignmentILi128EEENSA_14SM90_TMA_STOREES2H_S2J_S2J_EEEvvEEEEvNT_6ParamsE,@function
        .size           _ZN7cutlass13device_kernelINS_4conv6kernel13ConvUniversalINS1_16ConvProblemShapeILNS1_8OperatorE2ELi2EEENS1_10collective14CollectiveConvINS1_47MainloopSm100TmaUmmaWarpSpecializedImplicitGemmILS5_2ELi36ELi2ELi1ELi2EN4cute5tupleIJNSA_1CILi2EEENSC_ILi1EEESE_EEEEENSB_IJNSC_ILi128EEENSB_IJNSC_ILi64EEEEEESJ_EEENS_12float_e4m3_tESL_NSA_8TiledMMAINSA_8MMA_AtomIJNSA_10MMA_TraitsINSA_25SM100_MMA_F8F6F4_2x1SM_SSEJSL_SL_fSH_SI_NSA_17integral_constantINSA_4UMMA5MajorELSS_1EEEST_NSQ_INSR_7ScaleInELSU_0EEESV_EEEEEENSA_6LayoutINSB_IJSE_SE_SE_EEENSB_IJNSC_ILi0EEES10_S10_EEEEENSB_IJNSA_10UnderscoreES13_S13_EEEEENS7_6detail27Sm100ImplicitGemmTileTraitsINSA_18SM100_TMA_2SM_LOADENSA_14ComposedLayoutINSA_7SwizzleILi2ELi4ELi3EEENSA_18smem_ptr_flag_bitsILi8EEENSY_INSB_IJSI_NSC_ILi8EEEEEENSB_IJSE_SI_EEEEEEEvEENS17_INSA_25SM100_TMA_2SM_LOAD_IM2COLENS19_INS1A_ILi1ELi4ELi3EEES1D_NSY_INSB_IJNSC_ILi32EEES1E_EEENSB_IJSE_S1M_EEEEEEEvEEEENS_8epilogue10collective18CollectiveEpilogueINS1T_23Sm100TmaWarpSpecializedILi1ELi1ELi32ELb0ELb0EEEJNSB_IJSI_SJ_SJ_EEENSB_IJNSY_ISI_SE_EES1Z_EEESL_NSB_IJlNSB_IJSE_llEEES10_EEESL_S22_NS1T_6fusion15FusionCallbacksIS1X_NS23_17LinearCombinationISL_fSL_fLNS_15FloatRoundStyleE2EEES1Y_S20_JEEENSA_5SM1004TMEM4LOAD26SM100_TMEM_LOAD_32dp32b32xENSA_13SM90_TMA_LOADENS19_IS1B_S1D_NSY_INSB_IJS1E_SI_EEENSB_IJSI_SE_EEEEEEENSA_39AutoVectorizingCopyWithAssumedAlignmentILi128EEENSA_14SM90_TMA_STOREES2H_S2J_S2J_EEEvvEEEEvNT_6ParamsE,(.L_x_238 - _ZN7cutlass13device_kernelINS_4conv6kernel13ConvUniversalINS1_16ConvProblemShapeILNS1_8OperatorE2ELi2EEENS1_10collective14CollectiveConvINS1_47MainloopSm100TmaUmmaWarpSpecializedImplicitGemmILS5_2ELi36ELi2ELi1ELi2EN4cute5tupleIJNSA_1CILi2EEENSC_ILi1EEESE_EEEEENSB_IJNSC_ILi128EEENSB_IJNSC_ILi64EEEEEESJ_EEENS_12float_e4m3_tESL_NSA_8TiledMMAINSA_8MMA_AtomIJNSA_10MMA_TraitsINSA_25SM100_MMA_F8F6F4_2x1SM_SSEJSL_SL_fSH_SI_NSA_17integral_constantINSA_4UMMA5MajorELSS_1EEEST_NSQ_INSR_7ScaleInELSU_0EEESV_EEEEEENSA_6LayoutINSB_IJSE_SE_SE_EEENSB_IJNSC_ILi0EEES10_S10_EEEEENSB_IJNSA_10UnderscoreES13_S13_EEEEENS7_6detail27Sm100ImplicitGemmTileTraitsINSA_18SM100_TMA_2SM_LOADENSA_14ComposedLayoutINSA_7SwizzleILi2ELi4ELi3EEENSA_18smem_ptr_flag_bitsILi8EEENSY_INSB_IJSI_NSC_ILi8EEEEEENSB_IJSE_SI_EEEEEEEvEENS17_INSA_25SM100_TMA_2SM_LOAD_IM2COLENS19_INS1A_ILi1ELi4ELi3EEES1D_NSY_INSB_IJNSC_ILi32EEES1E_EEENSB_IJSE_S1M_EEEEEEEvEEEENS_8epilogue10collective18CollectiveEpilogueINS1T_23Sm100TmaWarpSpecializedILi1ELi1ELi32ELb0ELb0EEEJNSB_IJSI_SJ_SJ_EEENSB_IJNSY_ISI_SE_EES1Z_EEESL_NSB_IJlNSB_IJSE_llEEES10_EEESL_S22_NS1T_6fusion15FusionCallbacksIS1X_NS23_17LinearCombinationISL_fSL_fLNS_15FloatRoundStyleE2EEES1Y_S20_JEEENSA_5SM1004TMEM4LOAD26SM100_TMEM_LOAD_32dp32b32xENSA_13SM90_TMA_LOADENS19_IS1B_S1D_NSY_INSB_IJS1E_SI_EEENSB_IJSI_SE_EEEEEEENSA_39AutoVectorizingCopyWithAssumedAlignmentILi128EEENSA_14SM90_TMA_STOREES2H_S2J_S2J_EEEvvEEEEvNT_6ParamsE)
        .other          _ZN7cutlass13device_kernelINS_4conv6kernel13ConvUniversalINS1_16ConvProblemShapeILNS1_8OperatorE2ELi2EEENS1_10collective14CollectiveConvINS1_47MainloopSm100TmaUmmaWarpSpecializedImplicitGemmILS5_2ELi36ELi2ELi1ELi2EN4cute5tupleIJNSA_1CILi2EEENSC_ILi1EEESE_EEEEENSB_IJNSC_ILi128EEENSB_IJNSC_ILi64EEEEEESJ_EEENS_12float_e4m3_tESL_NSA_8TiledMMAINSA_8MMA_AtomIJNSA_10MMA_TraitsINSA_25SM100_MMA_F8F6F4_2x1SM_SSEJSL_SL_fSH_SI_NSA_17integral_constantINSA_4UMMA5MajorELSS_1EEEST_NSQ_INSR_7ScaleInELSU_0EEESV_EEEEEENSA_6LayoutINSB_IJSE_SE_SE_EEENSB_IJNSC_ILi0EEES10_S10_EEEEENSB_IJNSA_10UnderscoreES13_S13_EEEEENS7_6detail27Sm100ImplicitGemmTileTraitsINSA_18SM100_TMA_2SM_LOADENSA_14ComposedLayoutINSA_7SwizzleILi2ELi4ELi3EEENSA_18smem_ptr_flag_bitsILi8EEENSY_INSB_IJSI_NSC_ILi8EEEEEENSB_IJSE_SI_EEEEEEEvEENS17_INSA_25SM100_TMA_2SM_LOAD_IM2COLENS19_INS1A_ILi1ELi4ELi3EEES1D_NSY_INSB_IJNSC_ILi32EEES1E_EEENSB_IJSE_S1M_EEEEEEEvEEEENS_8epilogue10collective18CollectiveEpilogueINS1T_23Sm100TmaWarpSpecializedILi1ELi1ELi32ELb0ELb0EEEJNSB_IJSI_SJ_SJ_EEENSB_IJNSY_ISI_SE_EES1Z_EEESL_NSB_IJlNSB_IJSE_llEEES10_EEESL_S22_NS1T_6fusion15FusionCallbacksIS1X_NS23_17LinearCombinationISL_fSL_fLNS_15FloatRoundStyleE2EEES1Y_S20_JEEENSA_5SM1004TMEM4LOAD26SM100_TMEM_LOAD_32dp32b32xENSA_13SM90_TMA_LOADENS19_IS1B_S1D_NSY_INSB_IJS1E_SI_EEENSB_IJSI_SE_EEEEEEENSA_39AutoVectorizingCopyWithAssumedAlignmentILi128EEENSA_14SM90_TMA_STOREES2H_S2J_S2J_EEEvvEEEEvNT_6ParamsE,@"STO_CUDA_ENTRY STV_DEFAULT"
_ZN7cutlass13device_kernelINS_4conv6kernel13ConvUniversalINS1_16ConvProblemShapeILNS1_8OperatorE2ELi2EEENS1_10collective14CollectiveConvINS1_47MainloopSm100TmaUmmaWarpSpecializedImplicitGemmILS5_2ELi36ELi2ELi1ELi2EN4cute5tupleIJNSA_1CILi2EEENSC_ILi1EEESE_EEEEENSB_IJNSC_ILi128EEENSB_IJNSC_ILi64EEEEEESJ_EEENS_12float_e4m3_tESL_NSA_8TiledMMAINSA_8MMA_AtomIJNSA_10MMA_TraitsINSA_25SM100_MMA_F8F6F4_2x1SM_SSEJSL_SL_fSH_SI_NSA_17integral_constantINSA_4UMMA5MajorELSS_1EEEST_NSQ_INSR_7ScaleInELSU_0EEESV_EEEEEENSA_6LayoutINSB_IJSE_SE_SE_EEENSB_IJNSC_ILi0EEES10_S10_EEEEENSB_IJNSA_10UnderscoreES13_S13_EEEEENS7_6detail27Sm100ImplicitGemmTileTraitsINSA_18SM100_TMA_2SM_LOADENSA_14ComposedLayoutINSA_7SwizzleILi2ELi4ELi3EEENSA_18smem_ptr_flag_bitsILi8EEENSY_INSB_IJSI_NSC_ILi8EEEEEENSB_IJSE_SI_EEEEEEEvEENS17_INSA_25SM100_TMA_2SM_LOAD_IM2COLENS19_INS1A_ILi1ELi4ELi3EEES1D_NSY_INSB_IJNSC_ILi32EEES1E_EEENSB_IJSE_S1M_EEEEEEEvEEEENS_8epilogue10collective18CollectiveEpilogueINS1T_23Sm100TmaWarpSpecializedILi1ELi1ELi32ELb0ELb0EEEJNSB_IJSI_SJ_SJ_EEENSB_IJNSY_ISI_SE_EES1Z_EEESL_NSB_IJlNSB_IJSE_llEEES10_EEESL_S22_NS1T_6fusion15FusionCallbacksIS1X_NS23_17LinearCombinationISL_fSL_fLNS_15FloatRoundStyleE2EEES1Y_S20_JEEENSA_5SM1004TMEM4LOAD26SM100_TMEM_LOAD_32dp32b32xENSA_13SM90_TMA_LOADENS19_IS1B_S1D_NSY_INSB_IJS1E_SI_EEENSB_IJSI_SE_EEEEEEENSA_39AutoVectorizingCopyWithAssumedAlignmentILi128EEENSA_14SM90_TMA_STOREES2H_S2J_S2J_EEEvvEEEEvNT_6ParamsE:
[----:B------:R-:W1:Y:S01]  /*0000*/  LDC R1, c[0x0][0x37c] ;  /* 0x0000df00ff017b82 */ /* 0x000e620000000800 */
[----:B------:R-:W2:Y:S01]  /*0010*/  S2R R69, SR_TID.X ;  /* 0x0000000000457919 */ /* 0x000ea20000002100 */
[----:B------:R-:W3:Y:S06]  /*0020*/  LDCU.64 UR8, c[0x0][0x890] ;  /* 0x00011200ff0877ac */ /* 0x000eec0008000a00 */
[----:B------:R-:W4:Y:S01]  /*0030*/  S2UR UR4, SR_CgaCtaId ;  /* 0x00000000000479c3 */ /* 0x000f220000008800 */
[----:B-1----:R-:W-:Y:S01]  /*0040*/  VIADD R1, R1, 0xfffffff8 ;  /* 0xfffffff801017836 */ /* 0x002fe20000000000 */
[----:B------:R-:W-:-:S02]  /*0050*/  PRMT R79, RZ, 0x7610, R79 ;  /* 0x00007610ff4f7816 */ /* 0x000fc4000000004f */
[----:B------:R-:W-:Y:S02]  /*0060*/  ELECT P1, URZ, PT ;  /* 0x0000000000ff782f */ /* 0x000fe40003820000 */
[----:B------:R-:W-:Y:S01]  /*0070*/  R2UR UR43, R1 ;  /* 0x00000000012b72ca */ /* 0x000fe200000e0000 */
[----:B---3--:R-:W-:-:S04]  /*0080*/  UISETP.NE.U32.AND UP0, UPT, UR8, URZ, UPT ;  /* 0x000000ff0800728c */ /* 0x008fc8000bf05070 */
[----:B------:R-:W-:Y:S02]  /*0090*/  UISETP.NE.AND.EX UP0, UPT, UR9, URZ, UPT, UP0 ;  /* 0x000000ff0900728c */ /* 0x000fe4000bf05300 */
[----:B----4-:R-:W-:Y:S02]  /*00a0*/  ULOP3.LUT UR33, UR4, 0x1, URZ, 0xc0, !UPT ;  /* 0x0000000104217892 */ /* 0x010fe4000f8ec0ff */
[----:B------:R-:W-:Y:S01]  /*00b0*/  ULOP3.LUT UR32, UR4, 0x1, URZ, 0x3c, !UPT ;  /* 0x0000000104207892 */ /* 0x000fe2000f8e3cff */
[----:B--2---:R-:W-:-:S05]  /*00c0*/  SHF.R.U32.HI R80, RZ, 0x5, R69 ;  /* 0x00000005ff507819 */ /* 0x004fca0000011645 */
[----:B------:R-:W1:Y:S02]  /*00d0*/  SHFL.IDX PT, R0, R80, RZ, 0x1f ;  /* 0x00001fff50007589 */ /* 0x000e6400000e0000 */
[----:B-1----:R-:W-:Y:S01]  /*00e0*/  R2UR UR18, R0 ;  /* 0x00000000001272ca */ /* 0x002fe200000e0000 */
[----:B------:R-:W-:-:S14]  /*00f0*/  BRA.U UP0, `(.L_x_0) ;  /* 0x0000000100307547 */ /* 0x000fdc000b800000 */
[----:B------:R-:W1:Y:S02]  /*0100*/  LDCU.64 UR4, c[0x0][0x888] ;  /* 0x00011100ff0477ac */ /* 0x000e640008000a00 */
[----:B-1----:R-:W-:-:S04]  /*0110*/  UISETP.NE.U32.AND UP0, UPT, UR4, URZ, UPT ;  /* 0x000000ff0400728c */ /* 0x002fc8000bf05070 */
[----:B------:R-:W-:-:S09]  /*0120*/  UISETP.NE.AND.EX UP0, UPT, UR5, URZ, UPT, UP0 ;  /* 0x000000ff0500728c */ /* 0x000fd2000bf05300 */
[----:B------:R-:W-:Y:S05]  /*0130*/  BRA.U !UP0, `(.L_x_1) ;  /* 0x0000000108147547 */ /* 0x000fea000b800000 */
[----:B------:R-:W1:Y:S01]  /*0140*/  LDC.64 R2, c[0x0][0x888] ;  /* 0x00022200ff027b82 */ /* 0x000e620000000a00 */
[----:B------:R-:W1:Y:S02]  /*0150*/  LDCU.64 UR4, c[0x0][0x358] ;  /* 0x00006b00ff0477ac */ /* 0x000e640008000a00 */
[----:B-1----:R1:W5:Y:S01]  /*0160*/  LDG.E R39, desc[UR4][R2.64] ;  /* 0x0000000402277981 */ /* 0x002362000c1e1900 */
[----:B------:R-:W-:Y:S01]  /*0170*/  HFMA2 R79, -RZ, RZ, 0, 5.9604644775390625e-08 ;  /* 0x00000001ff4f7431 */ /* 0x000fe200000001ff */
[----:B------:R-:W-:Y:S05]  /*0180*/  BRA `(.L_x_0) ;  /* 0x00000000000c7947 */ /* 0x000fea0003800000 */
.L_x_1:
[----:B------:R-:W1:Y:S01]  /*0190*/  LDCU UR4, c[0x0][0x880] ;  /* 0x00011000ff0477ac */ /* 0x000e620008000800 */
[----:B------:R-:W-:Y:S01]  /*01a0*/  HFMA2 R79, -RZ, RZ, 0, 5.9604644775390625e-08 ;  /* 0x00000001ff4f7431 */ /* 0x000fe200000001ff */
[----:B-1----:R-:W-:-:S07]  /*01b0*/  MOV R39, UR4 ;  /* 0x0000000400277c02 */ /* 0x002fce0008000f00 */
.L_x_0:
[----:B------:R-:W2:Y:S02]  /*01c0*/  LDCU.64 UR4, c[0x0][0x8b0] ;  /* 0x00011600ff0477ac */ /* 0x000ea40008000a00 */
[----:B--2---:R-:W-:-:S04]  /*01d0*/  UISETP.NE.U32.AND UP0, UPT, UR4, URZ, UPT ;  /* 0x000000ff0400728c */ /* 0x004fc8000bf05070 */
[----:B------:R-:W-:-:S09]  /*01e0*/  UISETP.NE.AND.EX UP0, UPT, UR5, URZ, UPT, UP0 ;  /* 0x000000ff0500728c */ /* 0x000fd2000bf05300 */
[----:B------:R-:W-:Y:S05]  /*01f0*/  BRA.U UP0, `(.L_x_2) ;  /* 0x0000000100287547 */ /* 0x000fea000b800000 */
[----:B------:R-:W2:Y:S02]  /*0200*/  LDCU.64 UR4, c[0x0][0x8a8] ;  /* 0x00011500ff0477ac */ /* 0x000ea40008000a00 */
[----:B--2---:R-:W-:-:S04]  /*0210*/  UISETP.NE.U32.AND UP0, UPT, UR4, URZ, UPT ;  /* 0x000000ff0400728c */ /* 0x004fc8000bf05070 */
[----:B------:R-:W-:-:S09]  /*0220*/  UISETP.NE.AND.EX UP0, UPT, UR5, URZ, UPT, UP0 ;  /* 0x000000ff0500728c */ /* 0x000fd2000bf05300 */
[----:B------:R-:W-:Y:S05]  /*0230*/  BRA.U !UP0, `(.L_x_3) ;  /* 0x0000000108107547 */ /* 0x000fea000b800000 */
[----:B-1----:R-:W1:Y:S01]  /*0240*/  LDC.64 R2, c[0x0][0x8a8] ;  /* 0x00022a00ff027b82 */ /* 0x002e620000000a00 */
[----:B------:R-:W1:Y:S02]  /*0250*/  LDCU.64 UR4, c[0x0][0x358] ;  /* 0x00006b00ff0477ac */ /* 0x000e640008000a00 */
[----:B-1----:R2:W5:Y:S01]  /*0260*/  LDG.E R38, desc[UR4][R2.64] ;  /* 0x0000000402267981 */ /* 0x002562000c1e1900 */
[----:B------:R-:W-:Y:S05]  /*0270*/  BRA `(.L_x_2) ;  /* 0x0000000000087947 */ /* 0x000fea0003800000 */
.L_x_3:
[----:B------:R-:W2:Y:S02]  /*0280*/  LDCU UR4, c[0x0][0x8a0] ;  /* 0x00011400ff0477ac */ /* 0x000ea40008000800 */
[----:B--2---:R-:W-:Y:S02]  /*0290*/  MOV R38, UR4 ;  /* 0x0000000400267c02 */ /* 0x004fe40008000f00 */
.L_x_2:
[----:B------:R-:W-:Y:S01]  /*02a0*/  IMAD.U32 R0, RZ, RZ, UR18 ;  /* 0x00000012ff007e24 */ /* 0x000fe2000f8e00ff */
[----:B------:R-:W-:Y:S04]  /*02b0*/  BSSY.RECONVERGENT B0, `(.L_x_4) ;  /* 0x000000c000007945 */ /* 0x000fe80003800200 */
[C---:B------:R-:W-:Y:S02]  /*02c0*/  ISETP.NE.OR P2, PT, R0.reuse, 0x1, !P1 ;  /* 0x000000010000780c */ /* 0x040fe40004f45670 */
[----:B------:R-:W-:-:S11]  /*02d0*/  ISETP.NE.OR P0, PT, R0, 0x3, !P1 ;  /* 0x000000030000780c */ /* 0x000fd60004f05670 */
[----:B------:R-:W-:Y:S05]  /*02e0*/  @P2 BRA `(.L_x_5) ;  /* 0x0000000000202947 */ /* 0x000fea0003800000 */
[----:B------:R-:W3:Y:S02]  /*02f0*/  LDCU.64 UR4, c[0x0][0x348] ;  /* 0x00006900ff0477ac */ /* 0x000ee40008000a00 */
[----:B---3--:R-:W-:Y:S02]  /*0300*/  UIADD3 UR6, UP1, UPT, UR4, 0x80, URZ ;  /* 0x0000008004067890 */ /* 0x008fe4000ff3e0ff */
[----:B------:R-:W-:Y:S02]  /*0310*/  UIADD3 UR4, UP0, UPT, UR4, 0x180, URZ ;  /* 0x0000018004047890 */ /* 0x000fe4000ff1e0ff */
[----:B------:R-:W-:Y:S02]  /*0320*/  UIADD3.X UR7, UPT, UPT, URZ, UR5, URZ, UP1, !UPT ;  /* 0x00000005ff077290 */ /* 0x000fe40008ffe4ff */
[----:B------:R-:W-:-:S07]  /*0330*/  UIADD3.X UR5, UPT, UPT, URZ, UR5, URZ, UP0, !UPT ;  /* 0x00000005ff057290 */ /* 0x000fce00087fe4ff */
[----:B------:R3:W-:Y:S02]  /*0340*/  UTMACCTL.PF [UR6] ;  /* 0x00000000060079b9 */ /* 0x0007e40008040000 */
[----:B------:R3:W-:Y:S02]  /*0350*/  UTMACCTL.PF [UR4] ;  /* 0x00000000040079b9 */ /* 0x0007e40008040000 */
[----:B---3--:R-:W-:Y:S01]  /*0360*/  NOP ;  /* 0x0000000000007918 */ /* 0x008fe20000000000 */
.L_x_5:
[----:B------:R-:W-:Y:S05]  /*0370*/  BSYNC.RECONVERGENT B0 ;  /* 0x0000000000007941 */ /* 0x000fea0003800200 */
.L_x_4:
[----:B------:R-:W-:Y:S04]  /*0380*/  BSSY.RECONVERGENT B0, `(.L_x_6) ;  /* 0x000000a000007945 */ /* 0x000fe80003800200 */
        /* <DEDUP_REMOVED lines=9> */
.L_x_7:
[----:B------:R-:W-:Y:S05]  /*0420*/  BSYNC.RECONVERGENT B0 ;  /* 0x0000000000007941 */ /* 0x000fea0003800200 */
.L_x_6:
[----:B------:R-:W3:Y:S01]  /*0430*/  LDCU.64 UR4, c[0x0][0x888] ;  /* 0x00011100ff0477ac */ /* 0x000ee20008000a00 */
[----:B------:R-:W-:Y:S02]  /*0440*/  UISETP.EQ.U32.AND UP2, UPT, UR8, URZ, UPT ;  /* 0x000000ff0800728c */ /* 0x000fe4000bf42070 */
[----:B------:R-:W-:Y:S02]  /*0450*/  UPLOP3.LUT UP3, UPT, UPT, UPT, UPT, 0x80, 0x8 ;  /* 0x000000000008789c */ /* 0x000fe40003f6f070 */
[----:B---3--:R-:W-:-:S04]  /*0460*/  UISETP.NE.U32.AND UP0, UPT, UR4, URZ, UPT ;  /* 0x000000ff0400728c */ /* 0x008fc8000bf05070 */
[----:B------:R-:W-:-:S04]  /*0470*/  UISETP.NE.AND.EX UP1, UPT, UR5, URZ, UPT, UP0 ;  /* 0x000000ff0500728c */ /* 0x000fc8000bf25300 */
[----:B------:R-:W-:-:S04]  /*0480*/  UISETP.EQ.OR.EX UP4, UPT, UR9, URZ, !UP1, UP2 ;  /* 0x000000ff0900728c */ /* 0x000fc8000cf82720 */
[----:B------:R-:W-:-:S06]  /*0490*/  UP2UR UR4, UPR, URZ, 0x10 ;  /* 0x00000010ff047883 */ /* 0x000fcc0008000000 */
[----:B------:R-:W-:Y:S01]  /*04a0*/  MOV R81, UR4 ;  /* 0x0000000400517c02 */ /* 0x000fe20008000f00 */
[----:B------:R-:W-:Y:S06]  /*04b0*/  BRA.U !UP4, `(.L_x_8) ;  /* 0x000000010c207547 */ /* 0x000fec000b800000 */
[----:B------:R-:W-:Y:S01]  /*04c0*/  UISETP.NE.U32.AND UP2, UPT, UR8, URZ, UPT ;  /* 0x000000ff0800728c */ /* 0x000fe2000bf45070 */
[----:B-----5:R-:W-:Y:S01]  /*04d0*/  FSETP.NEU.AND P0, PT, R39, RZ, PT ;  /* 0x000000ff2700720b */ /* 0x020fe20003f0d000 */
[----:B------:R-:W-:Y:S02]  /*04e0*/  USEL UR4, URZ, 0xffffffff, UP1 ;  /* 0xffffffffff047887 */ /* 0x000fe40008800000 */
[----:B------:R-:W-:-:S10]  /*04f0*/  UISETP.NE.AND.EX UP2, UPT, UR9, URZ, UPT, UP2 ;  /* 0x000000ff0900728c */ /* 0x000fd4000bf45320 */
[----:B------:R-:W-:Y:S01]  /*0500*/  VOTEU.ANY UP0, P0 ;  /* 0x0000000000ff7886 */ /* 0x000fe20000000100 */
[----:B------:R-:W-:-:S04]  /*0510*/  @!UP2 USEL UR4, URZ, 0xffffffff, UP0 ;  /* 0xffffffffff04a887 */ /* 0x000fc80008000000 */
[----:B------:R-:W-:-:S04]  /*0520*/  ULOP3.LUT UR4, UR4, 0x1, URZ, 0xc0, !UPT ;  /* 0x0000000104047892 */ /* 0x000fc8000f8ec0ff */
[----:B------:R-:W-:-:S11]  /*0530*/  UISETP.NE.U32.AND UP3, UPT, UR4, 0x1, UPT ;  /* 0x000000010400788c */ /* 0x000fd6000bf65070 */
.L_x_8:
[----:B------:R-:W3:Y:S01]  /*0540*/  SHFL.IDX PT, R0, R80, RZ, 0x1f ;  /* 0x00001fff50007589 */ /* 0x000ee200000e0000 */
[----:B------:R-:W-:Y:S02]  /*0550*/  UISETP.NE.AND UP5, UPT, UR18, 0x2, UPT ;  /* 0x000000021200788c */ /* 0x000fe4000bfa5270 */
[----:B------:R-:W-:Y:S02]  /*0560*/  UISETP.NE.AND UP0, UPT, UR18, 0x2, UPT ;  /* 0x000000021200788c */ /* 0x000fe4000bf05270 */
[----:B------:R-:W-:Y:S02]  /*0570*/  UISETP.NE.OR UP2, UPT, UR33, URZ, UP5 ;  /* 0x000000ff2100728c */ /* 0x000fe4000af45670 */
[----:B------:R-:W-:-:S04]  /*0580*/  USEL UR51, URZ, 0x1, UP0 ;  /* 0x00000001ff337887 */ /* 0x000fc80008000000 */
[----:B------:R-:W-:Y:S02]  /*0590*/  PLOP3.LUT P3, PT, P1, PT, UP2, 0xae, 0xea ;  /* 0x0000000000ea781c */ /* 0x000fe40000f6f52e */
[----:B---3--:R-:W-:-:S13]  /*05a0*/  ISETP.NE.AND P0, PT, R0, RZ, PT ;  /* 0x000000ff0000720c */ /* 0x008fda0003f05270 */
[----:B------:R-:W-:Y:S05]  /*05b0*/  @P0 BRA `(.L_x_9) ;  /* 0x0000000400540947 */ /* 0x000fea0003800000 */
[----:B------:R-:W-:Y:S01]  /*05c0*/  ELECT P0, URZ, PT ;  /* 0x0000000000ff782f */ /* 0x000fe20003800000 */
[----:B------:R-:W-:-:S12]  /*05d0*/  BSSY.RECONVERGENT B0, `(.L_x_9) ;  /* 0x0000053000007945 */ /* 0x000fd80003800200 */
[----:B------:R-:W-:Y:S05]  /*05e0*/  @!P0 BRA `(.L_x_10) ;  /* 0x0000000400448947 */ /* 0x000fea0003800000 */
[----:B------:R-:W3:Y:S01]  /*05f0*/  S2UR UR5, SR_CgaCtaId ;  /* 0x00000000000579c3 */ /* 0x000ee20000008800 */
[----:B------:R-:W-:Y:S01]  /*0600*/  UMOV UR4, 0x400 ;  /* 0x0000040000047882 */ /* 0x000fe20000000000 */
[----:B------:R-:W-:Y:S02]  /*0610*/  UMOV UR6, 0x1 ;  /* 0x0000000100067882 */ /* 0x000fe40000000000 */
[----:B------:R-:W-:-:S04]  /*0620*/  UIADD3 UR6, UPT, UPT, -UR6, 0x100000, URZ ;  /* 0x0010000006067890 */ /* 0x000fc8000fffe1ff */
[----:B------:R-:W-:Y:S02]  /*0630*/  USHF.L.U32 UR7, UR6, 0xb, URZ ;  /* 0x0000000b06077899 */ /* 0x000fe400080006ff */
[----:B------:R-:W-:Y:S02]  /*0640*/  USHF.L.U32 UR6, UR6, 0x1, URZ ;  /* 0x0000000106067899 */ /* 0x000fe400080006ff */
[----:B---3--:R-:W-:Y:S01]  /*0650*/  ULEA UR4, UR5, UR4, 0x18 ;  /* 0x0000000405047291 */ /* 0x008fe2000f8ec0ff */
[----:B------:R-:W3:Y:S11]  /*0660*/  FENCE.VIEW.ASYNC.S ;  /* 0x00000000000073c6 */ /* 0x000ef60000000000 */
[----:B---3--:R3:W4:Y:S01]  /*0670*/  SYNCS.EXCH.64 URZ, [UR4], UR6 ;  /* 0x0000000604ff75b2 */ /* 0x0087220008000100 */
[----:B------:R3:W1:Y:S01]  /*0680*/  SYNCS.EXCH.64 URZ, [UR4+0x120], UR6 ;  /* 0x0001200604ff75b2 */ /* 0x0006620008000100 */
        /* <DEDUP_REMOVED lines=69> */
[----:B------:R3:W1:Y:S02]  /*0ae0*/  SYNCS.EXCH.64 URZ, [UR4+0x238], UR6 ;  /* 0x0002380604ff75b2 */ /* 0x0006640008000100 */
[----:B---34-:R-:W-:Y:S01]  /*0af0*/  NOP ;  /* 0x0000000000007918 */ /* 0x018fe20000000000 */
.L_x_10:
[----:B------:R-:W-:Y:S05]  /*0b00*/  BSYNC.RECONVERGENT B0 ;  /* 0x0000000000007941 */ /* 0x000fea0003800200 */
.L_x_9:
[----:B------:R-:W3:Y:S01]  /*0b10*/  SHFL.IDX PT, R0, R80, RZ, 0x1f ;  /* 0x00001fff50007589 */ /* 0x000ee200000e0000 */
[----:B------:R-:W-:Y:S01]  /*0b20*/  NOP ;  /* 0x0000000000007918 */ /* 0x000fe20000000000 */
[----:B---3--:R-:W-:-:S13]  /*0b30*/  ISETP.NE.AND P0, PT, R0, 0x1, PT ;  /* 0x000000010000780c */ /* 0x008fda0003f05270 */
[----:B------:R-:W-:Y:S05]  /*0b40*/  @P0 BRA `(.L_x_11) ;  /* 0x0000000000400947 */ /* 0x000fea0003800000 */
[----:B------:R-:W3:Y:S01]  /*0b50*/  S2UR UR5, SR_CgaCtaId ;  /* 0x00000000000579c3 */ /* 0x000ee20000008800 */
[----:B------:R-:W-:Y:S01]  /*0b60*/  UMOV UR4, 0x400 ;  /* 0x0000040000047882 */ /* 0x000fe20000000000 */
[----:B------:R-:W-:Y:S01]  /*0b70*/  UMOV UR8, 0x20 ;  /* 0x0000002000087882 */ /* 0x000fe20000000000 */
[----:B------:R-:W-:Y:S01]  /*0b80*/  UMOV UR6, 0x80 ;  /* 0x0000008000067882 */ /* 0x000fe20000000000 */
[----:B------:R-:W-:-:S04]  /*0b90*/  UIADD3 UR8, UPT, UPT, -UR8, 0x100000, URZ ;  /* 0x0010000008087890 */ /* 0x000fc8000fffe1ff */
[----:B------:R-:W-:Y:S02]  /*0ba0*/  USHF.L.U32 UR9, UR8, 0xb, URZ ;  /* 0x0000000b08097899 */ /* 0x000fe400080006ff */
[----:B------:R-:W-:Y:S02]  /*0bb0*/  USHF.L.U32 UR8, UR8, 0x1, URZ ;  /* 0x0000000108087899 */ /* 0x000fe400080006ff */
[----:B------:R-:W-:-:S04]  /*0bc0*/  UIADD3 UR6, UPT, UPT, -UR6, 0x100000, URZ ;  /* 0x0010000006067890 */ /* 0x000fc8000fffe1ff */
[----:B------:R-:W-:Y:S02]  /*0bd0*/  USHF.L.U32 UR7, UR6, 0xb, URZ ;  /* 0x0000000b06077899 */ /* 0x000fe400080006ff */
[----:B------:R-:W-:Y:S01]  /*0be0*/  USHF.L.U32 UR6, UR6, 0x1, URZ ;  /* 0x0000000106067899 */ /* 0x000fe200080006ff */
[----:B------:R-:W-:Y:S01]  /*0bf0*/  ELECT P0, URZ, PT ;  /* 0x0000000000ff782f */ /* 0x000fe20003800000 */
[----:B---3--:R-:W-:Y:S01]  /*0c00*/  ULEA UR4, UR5, UR4, 0x18 ;  /* 0x0000000405047291 */ /* 0x008fe2000f8ec0ff */
[----:B------:R-:W3:Y:S11]  /*0c10*/  FENCE.VIEW.ASYNC.S ;  /* 0x00000000000073c6 */ /* 0x000ef60000000000 */
[----:B---3--:R3:W4:Y:S01]  /*0c20*/  SYNCS.EXCH.64 URZ, [UR4+0x240], UR8 ;  /* 0x0002400804ff75b2 */ /* 0x0087220008000100 */
[----:B------:R3:W1:Y:S01]  /*0c30*/  SYNCS.EXCH.64 URZ, [UR4+0x248], UR6 ;  /* 0x0002480604ff75b2 */ /* 0x0006620008000100 */
[----:B------:R-:W-:Y:S01]  /*0c40*/  NOP ;  /* 0x0000000000007918 */ /* 0x000fe20000000000 */
.L_x_11:
[----:B------:R-:W2:Y:S01]  /*0c50*/  SHFL.IDX PT, R0, R80, RZ, 0x1f ;  /* 0x00001fff50007589 */ /* 0x000ea200000e0000 */
[----:B------:R-:W-:Y:S01]  /*0c60*/  NOP ;  /* 0x0000000000007918 */ /* 0x000fe20000000000 */
[----:B--2---:R-:W-:-:S13]  /*0c70*/  ISETP.NE.AND P0, PT, R0, 0x3, PT ;  /* 0x000000030000780c */ /* 0x004fda0003f05270 */
[----:B------:R-:W-:Y:S05]  /*0c80*/  @P0 BRA `(.L_x_12) ;  /* 0x0000000000300947 */ /* 0x000fea0003800000 */
[----:B------:R-:W2:Y:S01]  /*0c90*/  S2UR UR5, SR_CgaCtaId ;  /* 0x00000000000579c3 */ /* 0x000ea20000008800 */
[----:B---3--:R-:W-:Y:S01]  /*0ca0*/  UMOV UR4, 0x400 ;  /* 0x0000040000047882 */ /* 0x008fe20000000000 */
[----:B------:R-:W-:Y:S01]  /*0cb0*/  UMOV UR6, 0x20 ;  /* 0x0000002000067882 */ /* 0x000fe20000000000 */
[----:B------:R-:W-:Y:S01]  /*0cc0*/  ELECT P0, URZ, PT ;  /* 0x0000000000ff782f */ /* 0x000fe20003800000 */
[----:B------:R-:W-:-:S04]  /*0cd0*/  UIADD3 UR6, UPT, UPT, -UR6, 0x100000, URZ ;  /* 0x0010000006067890 */ /* 0x000fc8000fffe1ff */
[----:B------:R-:W-:Y:S02]  /*0ce0*/  USHF.L.U32 UR7, UR6, 0xb, URZ ;  /* 0x0000000b06077899 */ /* 0x000fe400080006ff */
[----:B------:R-:W-:Y:S02]  /*0cf0*/  USHF.L.U32 UR6, UR6, 0x1, URZ ;  /* 0x0000000106067899 */ /* 0x000fe400080006ff */
[----:B--2---:R-:W-:Y:S01]  /*0d00*/  ULEA UR4, UR5, UR4, 0x18 ;  /* 0x0000000405047291 */ /* 0x004fe2000f8ec0ff */
[----:B------:R-:W2:Y:S11]  /*0d10*/  FENCE.VIEW.ASYNC.S ;  /* 0x00000000000073c6 */ /* 0x000eb60000000000 */
[----:B--2---:R2:W3:Y:S01]  /*0d20*/  SYNCS.EXCH.64 URZ, [UR4+0x250], UR6 ;  /* 0x0002500604ff75b2 */ /* 0x0044e20008000100 */
[----:B------:R2:W1:Y:S01]  /*0d30*/  SYNCS.EXCH.64 URZ, [UR4+0x258], UR6 ;  /* 0x0002580604ff75b2 */ /* 0x0004620008000100 */
[----:B------:R-:W-:Y:S01]  /*0d40*/  NOP ;  /* 0x0000000000007918 */ /* 0x000fe20000000000 */
.L_x_12:
[----:B------:R-:W4:Y:S01]  /*0d50*/  SHFL.IDX PT, R0, R80, RZ, 0x1f ;  /* 0x00001fff50007589 */ /* 0x000f2200000e0000 */
[----:B------:R-:W-:Y:S01]  /*0d60*/  NOP ;  /* 0x0000000000007918 */ /* 0x000fe20000000000 */
[----:B----4-:R-:W-:-:S13]  /*0d70*/  ISETP.NE.AND P0, PT, R0, 0x4, PT ;  /* 0x000000040000780c */ /* 0x010fda0003f05270 */
[----:B------:R-:W-:Y:S05]  /*0d80*/  @P0 BRA `(.L_x_13) ;  /* 0x0000000000440947 */ /* 0x000fea0003800000 */
[----:B------:R-:W4:Y:S01]  /*0d90*/  S2UR UR5, SR_CgaCtaId ;  /* 0x00000000000579c3 */ /* 0x000f220000008800 */
[----:B--23--:R-:W-:Y:S01]  /*0da0*/  UMOV UR4, 0x1e0 ;  /* 0x000001e000047882 */ /* 0x00cfe20000000000 */
[----:B------:R-:W-:Y:S01]  /*0db0*/  UMOV UR6, 0x400 ;  /* 0x0000040000067882 */ /* 0x000fe20000000000 */
[----:B------:R-:W-:Y:S01]  /*0dc0*/  USEL UR4, UR4, 0x1a0, UP3 ;  /* 0x000001a004047887 */ /* 0x000fe20009800000 */
[----:B------:R-:W-:Y:S01]  /*0dd0*/  UMOV UR8, 0x1 ;  /* 0x0000000100087882 */ /* 0x000fe20000000000 */
[----:B------:R-:W-:Y:S01]  /*0de0*/  ELECT P0, URZ, PT ;  /* 0x0000000000ff782f */ /* 0x000fe20003800000 */
[----:B------:R-:W-:-:S04]  /*0df0*/  UIADD3 UR8, UPT, UPT, -UR8, 0x100000, URZ ;  /* 0x0010000008087890 */ /* 0x000fc8000fffe1ff */
[----:B------:R-:W-:Y:S02]  /*0e00*/  USHF.L.U32 UR9, UR8, 0xb, URZ ;  /* 0x0000000b08097899 */ /* 0x000fe400080006ff */
[----:B------:R-:W-:Y:S02]  /*0e10*/  USHF.L.U32 UR8, UR8, 0x1, URZ ;  /* 0x0000000108087899 */ /* 0x000fe400080006ff */
[----:B----4-:R-:W-:Y:S02]  /*0e20*/  ULEA UR6, UR5, UR6, 0x18 ;  /* 0x0000000605067291 */ /* 0x010fe4000f8ec0ff */
[----:B------:R-:W-:-:S04]  /*0e30*/  UIADD3 UR4, UPT, UPT, -UR4, 0x100000, URZ ;  /* 0x0010000004047890 */ /* 0x000fc8000fffe1ff */
[----:B------:R-:W-:Y:S02]  /*0e40*/  USHF.L.U32 UR5, UR4, 0xb, URZ ;  /* 0x0000000b04057899 */ /* 0x000fe400080006ff */
[----:B------:R-:W-:Y:S01]  /*0e50*/  USHF.L.U32 UR4, UR4, 0x1, URZ ;  /* 0x0000000104047899 */ /* 0x000fe200080006ff */
[----:B------:R-:W2:Y:S03]  /*0e60*/  FENCE.VIEW.ASYNC.S ;  /* 0x00000000000073c6 */ /* 0x000ea60000000000 */
[----:B--2---:R4:W2:Y:S08]  /*0e70*/  SYNCS.EXCH.64 URZ, [UR6+0x260], UR8 ;  /* 0x0002600806ff75b2 */ /* 0x0048b00008000100 */
[----:B------:R4:W3:Y:S02]  /*0e80*/  SYNCS.EXCH.64 URZ, [UR6+0x268], UR4 ;  /* 0x0002680406ff75b2 */ /* 0x0008e40008000100 */
[----:B----4-:R-:W-:Y:S01]  /*0e90*/  NOP ;  /* 0x0000000000007918 */ /* 0x010fe20000000000 */
.L_x_13:
[----:B------:R-:W4:Y:S01]  /*0ea0*/  SHFL.IDX PT, R0, R80, RZ, 0x1f ;  /* 0x00001fff50007589 */ /* 0x000f2200000e0000 */
[----:B------:R-:W-:Y:S01]  /*0eb0*/  ISETP.NE.OR P1, PT, RZ, UR18, !P1 ;  /* 0x00000012ff007c0c */ /* 0x000fe2000cf25670 */
[----:B------:R-:W-:Y:S01]  /*0ec0*/  NOP ;  /* 0x0000000000007918 */ /* 0x000fe20000000000 */
[----:B----4-:R-:W-:-:S13]  /*0ed0*/  ISETP.NE.AND P0, PT, R0, 0x5, PT ;  /* 0x000000050000780c */ /* 0x010fda0003f05270 */
[----:B------:R-:W-:Y:S05]  /*0ee0*/  @P0 BRA `(.L_x_14) ;  /* 0x0000000000480947 */ /* 0x000fea0003800000 */
[----:B------:R-:W4:Y:S01]  /*0ef0*/  S2UR UR5, SR_CgaCtaId ;  /* 0x00000000000579c3 */ /* 0x000f220000008800 */
[----:B--23--:R-:W-:Y:S01]  /*0f00*/  UMOV UR4, 0x400 ;  /* 0x0000040000047882 */ /* 0x00cfe20000000000 */
        /* <DEDUP_REMOVED lines=9> */
[----:B----4-:R-:W-:Y:S01]  /*0fa0*/  ULEA UR4, UR5, UR4, 0x18 ;  /* 0x0000000405047291 */ /* 0x010fe2000f8ec0ff */
[----:B------:R-:W2:Y:S11]  /*0fb0*/  FENCE.VIEW.ASYNC.S ;  /* 0x00000000000073c6 */ /* 0x000eb60000000000 */
[----:B--2---:R4:W2:Y:S01]  /*0fc0*/  SYNCS.EXCH.64 URZ, [UR4+0x270], UR6 ;  /* 0x0002700604ff75b2 */ /* 0x0048a20008000100 */
[----:B------:R4:W3:Y:S01]  /*0fd0*/  SYNCS.EXCH.64 URZ, [UR4+0x280], UR8 ;  /* 0x0002800804ff75b2 */ /* 0x0008e20008000100 */
[----:B------:R4:W1:Y:S01]  /*0fe0*/  SYNCS.EXCH.64 URZ, [UR4+0x278], UR6 ;  /* 0x0002780604ff75b2 */ /* 0x0008620008000100 */
[----:B------:R4:W1:Y:S02]  /*0ff0*/  SYNCS.EXCH.64 URZ, [UR4+0x288], UR8 ;  /* 0x0002880804ff75b2 */ /* 0x0008640008000100 */
[----:B----4-:R-:W-:Y:S01]  /*1000*/  NOP ;  /* 0x0000000000007918 */ /* 0x010fe20000000000 */
.L_x_14:
[----:B--23--:R-:W2:Y:S01]  /*1010*/  S2UR UR7, SR_CgaCtaId ;  /* 0x00000000000779c3 */ /* 0x00cea20000008800 */
[----:B------:R-:W-:Y:S01]  /*1020*/  VOTEU.ALL UP0, P1 ;  /* 0x0000000000ff7886 */ /* 0x000fe20000800000 */
[----:B------:R-:W-:Y:S01]  /*1030*/  UMOV UR4, 0x20 ;  /* 0x0000002000047882 */ /* 0x000fe20000000000 */
[----:B------:R-:W-:Y:S01]  /*1040*/  NOP ;  /* 0x0000000000007918 */ /* 0x000fe20000000000 */
[----:B-1----:R-:W-:Y:S01]  /*1050*/  LOP3.LUT R3, R69, 0x1f, RZ, 0xc0, !PT ;  /* 0x0000001f45037812 */ /* 0x002fe200078ec0ff */
[----:B------:R-:W-:Y:S01]  /*1060*/  UISETP.NE.AND UP4, UPT, UR18, URZ, UPT ;  /* 0x000000ff1200728c */ /* 0x000fe2000bf85270 */
[----:B------:R-:W-:Y:S01]  /*1070*/  @!UP0 UMOV UR6, 0x400 ;  /* 0x0000040000068882 */ /* 0x000fe20000000000 */
[----:B------:R-:W-:-:S04]  /*1080*/  @!UP0 UIADD3 UR4, UPT, UPT, -UR4, 0x100000, URZ ;  /* 0x0010000004048890 */ /* 0x000fc8000fffe1ff */
[----:B------:R-:W-:Y:S02]  /*1090*/  @!UP0 USHF.L.U32 UR5, UR4, 0xb, URZ ;  /* 0x0000000b04058899 */ /* 0x000fe400080006ff */
[----:B------:R-:W-:Y:S02]  /*10a0*/  @!UP0 USHF.L.U32 UR4, UR4, 0x1, URZ ;  /* 0x0000000104048899 */ /* 0x000fe400080006ff */
[----:B--2---:R-:W-:Y:S01]  /*10b0*/  @!UP0 ULEA UR6, UR7, UR6, 0x18 ;  /* 0x0000000607068291 */ /* 0x004fe2000f8ec0ff */
[----:B------:R-:W1:Y:S01]  /*10c0*/  LDCU UR7, c[0x0][0x36c] ;  /* 0x00006d80ff0777ac */ /* 0x000e620008000800 */
[----:B------:R-:W-:Y:S01]  /*10d0*/  VOTEU.ALL UP0, P1 ;  /* 0x0000000000ff7886 */ /* 0x000fe20000800000 */
[----:B------:R-:W2:Y:S09]  /*10e0*/  FENCE.VIEW.ASYNC.S ;  /* 0x00000000000073c6 */ /* 0x000eb20000000000 */
[----:B--2---:R2:W3:Y:S01]  /*10f0*/  @!UP0 SYNCS.EXCH.64 URZ, [UR6+0x290], UR4 ;  /* 0x0002900406ff85b2 */ /* 0x0044e20008000100 */
[----:B-1----:R-:W-:-:S09]  /*1100*/  UISETP.EQ.U32.AND UP6, UPT, UR7, 0x1, UPT ;  /* 0x000000010700788c */ /* 0x002fd2000bfc2070 */
[----:B--2---:R-:W-:Y:S05]  /*1110*/  BRA.U !UP6, `(.L_x_15) ;  /* 0x000000010e087547 */ /* 0x004fea000b800000 */
[----:B---3--:R-:W-:Y:S01]  /*1120*/  UCGABAR_ARV ;  /* 0x00000000000079c7 */ /* 0x008fe20008000000 */
[----:B------:R-:W-:Y:S05]  /*1130*/  BRA `(.L_x_16) ;  /* 0x0000000000047947 */ /* 0x000fea0003800000 */
.L_x_15:
[----:B---3--:R-:W-:Y:S01]  /*1140*/  NOP ;  /* 0x0000000000007918 */ /* 0x008fe20000000000 */
.L_x_16:
[----:B------:R-:W1:Y:S01]  /*1150*/  S2UR UR20, SR_CTAID.X ;  /* 0x00000000001479c3 */ /* 0x000e620000002500 */
[----:B------:R-:W-:-:S05]  /*1160*/  CS2R.32 R2, SR_CgaSize ;  /* 0x0000000000027805 */ /* 0x000fca0000008a00 */
[----:B------:R-:W-:-:S05]  /*1170*/  IMAD R2, R2, -0xa0, RZ ;  /* 0xffffff6002027824 */ /* 0x000fca00078e02ff */
[----:B------:R-:W-:-:S14]  /*1180*/  R2UR UR5, R2 ;  /* 0x00000000020572ca */ /* 0x000fdc00000e0000 */
[----:B------:R-:W2:Y:S01]  /*1190*/  LDCU UR5, c[0x0][UR5+0x2b0] ;  /* 0x00005600050577ac */ /* 0x000ea20008000800 */
[----:B------:R-:W-:-:S05]  /*11a0*/  CS2R.32 R2, SR_CgaSize ;  /* 0x0000000000027805 */ /* 0x000fca0000008a00 */
[----:B------:R-:W-:-:S05]  /*11b0*/  IMAD R2, R2, -0xa0, RZ ;  /* 0xffffff6002027824 */ /* 0x000fca00078e02ff */
[----:B------:R-:W-:-:S14]  /*11c0*/  R2UR UR4, R2 ;  /* 0x00000000020472ca */ /* 0x000fdc00000e0000 */
[----:B------:R-:W3:Y:S01]  /*11d0*/  LDCU UR4, c[0x0][UR4+0x2b4] ;  /* 0x00005680040477ac */ /* 0x000ee20008000800 */
[----:B------:R-:W4:Y:S01]  /*11e0*/  S2UR UR26, SR_CTAID.Y ;  /* 0x00000000001a79c3 */ /* 0x000f220000002600 */
[----:B------:R-:W-:-:S05]  /*11f0*/  CS2R.32 R2, SR_CgaSize ;  /* 0x0000000000027805 */ /* 0x000fca0000008a00 */
[----:B------:R-:W-:-:S05]  /*1200*/  IMAD R2, R2, -0xa0, RZ ;  /* 0xffffff6002027824 */ /* 0x000fca00078e02ff */
[----:B------:R-:W-:-:S14]  /*1210*/  R2UR UR62, R2 ;  /* 0x00000000023e72ca */ /* 0x000fdc00000e0000 */
[----:B------:R-:W3:Y:S01]  /*1220*/  LDCU UR62, c[0x0][UR62+0x2a0] ;  /* 0x000054003e3e77ac */ /* 0x000ee20008000800 */
[----:B------:R-:W-:-:S05]  /*1230*/  CS2R.32 R2, SR_CgaSize ;  /* 0x0000000000027805 */ /* 0x000fca0000008a00 */
[----:B------:R-:W-:-:S05]  /*1240*/  IMAD R2, R2, -0xa0, RZ ;  /* 0xffffff6002027824 */ /* 0x000fca00078e02ff */
[----:B------:R-:W-:-:S14]  /*1250*/  R2UR UR63, R2 ;  /* 0x00000000023f72ca */ /* 0x000fdc00000e0000 */
[----:B------:R-:W3:Y:S01]  /*1260*/  LDCU UR63, c[0x0][UR63+0x2a4] ;  /* 0x000054803f3f77ac */ /* 0x000ee20008000800 */
[----:B------:R-:W3:Y:S01]  /*1270*/  LDCU UR19, c[0x0][0xb24] ;  /* 0x00016480ff1377ac */ /* 0x000ee20008000800 */
[----:B------:R-:W3:Y:S01]  /*1280*/  LDCU UR39, c[0x0][0xb24] ;  /* 0x00016480ff2777ac */ /* 0x000ee20008000800 */
[----:B-1----:R-:W-:Y:S01]  /*1290*/  I2FP.F32.U32 R2, UR20 ;  /* 0x0000001400027c45 */ /* 0x002fe20008201000 */
[----:B------:R-:W1:Y:S04]  /*12a0*/  LDCU UR23, c[0x0][0xb30] ;  /* 0x00016600ff1777ac */ /* 0x000e680008000800 */
[----:B--2---:R-:W-:Y:S01]  /*12b0*/  FMUL R2, R2, UR5 ;  /* 0x0000000502027c20 */ /* 0x004fe20008400000 */
[----:B----4-:R-:W-:-:S05]  /*12c0*/  I2FP.F32.U32 R0, UR26 ;  /* 0x0000001a00007c45 */ /* 0x010fca0008201000 */
[----:B------:R-:W2:Y:S01]  /*12d0*/  F2I.U32.TRUNC.NTZ R2, R2 ;  /* 0x0000000200027305 */ /* 0x000ea2000020f000 */
[----:B---3--:R-:W-:-:S07]  /*12e0*/  FMUL R0, R0, UR4 ;  /* 0x0000000400007c20 */ /* 0x008fce0008400000 */
[----:B------:R-:W3:Y:S01]  /*12f0*/  F2I.U32.TRUNC.NTZ R0, R0 ;  /* 0x0000000000007305 */ /* 0x000ee2000020f000 */
[----:B--2---:R-:W-:Y:S02]  /*1300*/  R2UR UR4, R2 ;  /* 0x00000000020472ca */ /* 0x004fe400000e0000 */
[----:B------:R-:W-:Y:S02]  /*1310*/  PRMT R2, RZ, 0x7610, R2 ;  /* 0x00007610ff027816 */ /* 0x000fe40000000002 */
[----:B---3--:R-:W-:Y:S02]  /*1320*/  R2UR UR6, R0 ;  /* 0x00000000000672ca */ /* 0x008fe400000e0000 */
[----:B------:R-:W-:-:S07]  /*1330*/  PRMT R0, RZ, 0x7610, R0 ;  /* 0x00007610ff007816 */ /* 0x000fce0000000000 */
[----:B------:R-:W-:-:S04]  /*1340*/  UIADD3 UR5, UPT, UPT, -UR4, URZ, URZ ;  /* 0x000000ff04057290 */ /* 0x000fc8000fffe1ff */
[----:B------:R-:W-:Y:S02]  /*1350*/  UIMAD UR62, UR62, UR5, UR20 ;  /* 0x000000053e3e72a4 */ /* 0x000fe4000f8e0214 */
[----:B------:R-:W-:-:S04]  /*1360*/  UIADD3 UR4, UPT, UPT, -UR6, URZ, URZ ;  /* 0x000000ff06047290 */ /* 0x000fc8000fffe1ff */
[----:B------:R-:W-:Y:S01]  /*1370*/  UIMAD UR63, UR63, UR4, UR26 ;  /* 0x000000043f3f72a4 */ /* 0x000fe2000f8e021a */
[----:B-1----:R-:W-:Y:S11]  /*1380*/  BRA.U UP4, `(.L_x_17) ;  /* 0x0000000104287547 */ /* 0x002ff6000b800000 */
[----:B------:R-:W-:Y:S02]  /*1390*/  UISETP.NE.AND UP0, UPT, UR63, URZ, UPT ;  /* 0x000000ff3f00728c */ /* 0x000fe4000bf05270 */
[----:B------:R-:W-:Y:S02]  /*13a0*/  ULOP3.LUT UR4, UR62, 0xfffffffe, URZ, 0xc0, !UPT ;  /* 0xfffffffe3e047892 */ /* 0x000fe4000f8ec0ff */
[----:B------:R-:W-:Y:S01]  /*13b0*/  UISETP.LT.U32.OR UP0, UPT, UR62, 0x2, !UP0 ;  /* 0x000000023e00788c */ /* 0x000fe2000c701470 */
[----:B------:R-:W-:-:S03]  /*13c0*/  UMOV UR7, 0x3 ;  /* 0x0000000300077882 */ /* 0x000fc60000000000 */
[----:B------:R-:W-:Y:S02]  /*13d0*/  USEL UR6, URZ, 0x1, !UP0 ;  /* 0x00000001ff067887 */ /* 0x000fe4000c000000 */
[----:B------:R-:W-:Y:S02]  /*13e0*/  USEL UR5, URZ, 0x2, !UP0 ;  /* 0x00000002ff057887 */ /* 0x000fe4000c000000 */
[----:B------:R-:W-:Y:S02]  /*13f0*/  USHF.L.U32 UR4, UR7, UR4, URZ ;  /* 0x0000000407047299 */ /* 0x000fe400080006ff */
[----:B------:R-:W-:-:S04]  /*1400*/  UIADD3 UR5, UPT, UPT, UR6, UR5, URZ ;  /* 0x0000000506057290 */ /* 0x000fc8000fffe0ff */
[----:B------:R-:W-:Y:S02]  /*1410*/  MOV R0, UR4 ;  /* 0x0000000400007c02 */ /* 0x000fe40008000f00 */
[----:B------:R-:W-:-:S07]  /*1420*/  MOV R2, UR5 ;  /* 0x0000000500027c02 */ /* 0x000fce0008000f00 */
.L_x_17:
[----:B------:R-:W1:Y:S01]  /*1430*/  S2UR UR49, SR_CTAID.Z ;  /* 0x00000000003179c3 */ /* 0x000e620000002700 */
[----:B------:R-:W-:Y:S01]  /*1440*/  UISETP.GE.AND UP0, UPT, UR19, 0x1, UPT ;  /* 0x000000011300788c */ /* 0x000fe2000bf06270 */
[----:B------:R-:W-:-:S08]  /*1450*/  UMOV UR47, UR20 ;  /* 0x00000014002f7c82 */ /* 0x000fd00008000000 */
[----:B------:R-:W-:Y:S05]  /*1460*/  BRA.U !UP0, `(.L_x_18) ;  /* 0x0000000108d47547 */ /* 0x000fea000b800000 */
[----:B------:R-:W2:Y:S01]  /*1470*/  LDCU.128 UR12, c[0x0][0xb10] ;  /* 0x00016200ff0c77ac */ /* 0x000ea20008000c00 */
[----:B------:R-:W3:Y:S01]  /*1480*/  LDCU UR21, c[0x0][0xb0c] ;  /* 0x00016180ff1577ac */ /* 0x000ee20008000800 */
[----:B------:R-:W4:Y:S01]  /*1490*/  LDCU UR6, c[0x0][0x370] ;  /* 0x00006e00ff0677ac */ /* 0x000f220008000800 */
[----:B------:R-:W1:Y:S01]  /*14a0*/  LDCU UR7, c[0x0][0x374] ;  /* 0x00006e80ff0777ac */ /* 0x000e620008000800 */
[----:B------:R-:W1:Y:S01]  /*14b0*/  LDCU UR22, c[0x0][0xb20] ;  /* 0x00016400ff1677ac */ /* 0x000e620008000800 */
[----:B--2---:R-:W-:Y:S02]  /*14c0*/  UIMAD.WIDE.U32 UR4, UR20, UR12, URZ ;  /* 0x0000000c140472a5 */ /* 0x004fe4000f8e00ff */
[----:B---3--:R-:W-:Y:S01]  /*14d0*/  UISETP.NE.AND UP0, UPT, UR21, 0x1, UPT ;  /* 0x000000011500788c */ /* 0x008fe2000bf05270 */
[----:B------:R-:W2:Y:S01]  /*14e0*/  LDCU.64 UR8, c[0x0][0xb28] ;  /* 0x00016500ff0877ac */ /* 0x000ea20008000a00 */
[----:B----4-:R-:W-:-:S03]  /*14f0*/  UIMAD.WIDE.U32 UR10, UR6, UR12, URZ ;  /* 0x0000000c060a72a5 */ /* 0x010fc6000f8e00ff */
[----:B------:R-:W-:Y:S01]  /*1500*/  UMOV UR4, UR5 ;  /* 0x0000000500047c82 */ /* 0x000fe20008000000 */
[----:B------:R-:W-:Y:S02]  /*1510*/  UISETP.NE.AND UP2, UPT, UR19, 0x1, UPT ;  /* 0x000000011300788c */ /* 0x000fe4000bf45270 */
[----:B------:R-:W-:Y:S01]  /*1520*/  USHF.R.U32.HI UR4, URZ, UR13, UR4 ;  /* 0x0000000dff047299 */ /* 0x000fe20008011604 */
[----:B------:R-:W-:Y:S01]  /*1530*/  UMOV UR10, UR11 ;  /* 0x0000000b000a7c82 */ /* 0x000fe20008000000 */
[----:B------:R-:W-:Y:S02]  /*1540*/  UIMAD.WIDE.U32 UR16, UR26, UR15, URZ ;  /* 0x0000000f1a1072a5 */ /* 0x000fe4000f8e00ff */
[----:B------:R-:W-:Y:S02]  /*1550*/  USEL UR5, UR20, UR4, !UP0 ;  /* 0x0000000414057287 */ /* 0x000fe4000c000000 */
[----:B------:R-:W-:Y:S02]  /*1560*/  @UP0 USHF.R.U32.HI UR6, URZ, UR13, UR10 ;  /* 0x0000000dff060299 */ /* 0x000fe4000801160a */
[----:B------:R-:W-:-:S02]  /*1570*/  UISETP.NE.AND UP0, UPT, UR14, 0x1, UPT ;  /* 0x000000010e00788c */ /* 0x000fc4000bf05270 */
[----:B-1----:R-:W-:Y:S02]  /*1580*/  UIMAD.WIDE.U32 UR10, UR7, UR15, URZ ;  /* 0x0000000f070a72a5 */ /* 0x002fe4000f8e00ff */
[----:B--2---:R-:W-:Y:S01]  /*1590*/  UIMAD.WIDE.U32 UR12, UR6, UR8, URZ ;  /* 0x00000008060c72a5 */ /* 0x004fe2000f8e00ff */
[----:B------:R-:W-:Y:S01]  /*15a0*/  UMOV UR4, UR17 ;  /* 0x0000001100047c82 */ /* 0x000fe20008000000 */
[----:B------:R-:W-:-:S03]  /*15b0*/  UIADD3 UR47, UPT, UPT, -UR5, URZ, URZ ;  /* 0x000000ff052f7290 */ /* 0x000fc6000fffe1ff */
[----:B------:R-:W-:Y:S01]  /*15c0*/  UMOV UR10, UR11 ;  /* 0x0000000b000a7c82 */ /* 0x000fe20008000000 */
[----:B------:R-:W-:Y:S02]  /*15d0*/  USHF.R.U32.HI UR4, URZ, UR22, UR4 ;  /* 0x00000016ff047299 */ /* 0x000fe40008011604 */
[----:B------:R-:W-:Y:S01]  /*15e0*/  @UP0 USHF.R.U32.HI UR7, URZ, UR22, UR10 ;  /* 0x00000016ff070299 */ /* 0x000fe2000801160a */
[----:B------:R-:W-:Y:S01]  /*15f0*/  UMOV UR12, UR13 ;  /* 0x0000000d000c7c82 */ /* 0x000fe20008000000 */
[----:B------:R-:W-:Y:S02]  /*1600*/  USEL UR4, UR26, UR4, !UP0 ;  /* 0x000000041a047287 */ /* 0x000fe4000c000000 */
[----:B------:R-:W-:Y:S02]  /*1610*/  UIMAD.WIDE.U32 UR10, UR7, UR8, URZ ;  /* 0x00000008070a72a5 */ /* 0x000fe4000f8e00ff */
[----:B------:R-:W-:Y:S02]  /*1620*/  @UP2 USHF.R.U32.HI UR6, URZ, UR9, UR12 ;  /* 0x00000009ff062299 */ /* 0x000fe4000801160c */
[----:B------:R-:W-:-:S02]  /*1630*/  UIMAD.WIDE.U32 UR12, UR4, UR8, URZ ;  /* 0x00000008040c72a5 */ /* 0x000fc4000f8e00ff */
[----:B------:R-:W-:Y:S01]  /*1640*/  UIMAD UR47, UR21, UR47, UR20 ;  /* 0x0000002f152f72a4 */ /* 0x000fe2000f8e0214 */
[----:B------:R-:W-:Y:S02]  /*1650*/  UMOV UR10, UR11 ;  /* 0x0000000b000a7c82 */ /* 0x000fe40008000000 */
[----:B------:R-:W-:Y:S02]  /*1660*/  @UP2 USHF.R.U32.HI UR7, URZ, UR9, UR10 ;  /* 0x00000009ff072299 */ /* 0x000fe4000801160a */
[----:B------:R-:W-:Y:S02]  /*1670*/  UIMAD UR10, UR6, UR19, URZ ;  /* 0x00000013060a72a4 */ /* 0x000fe4000f8e02ff */
[----:B------:R-:W-:-:S04]  /*1680*/  UIMAD UR7, UR7, UR19, URZ ;  /* 0x00000013070772a4 */ /* 0x000fc8000f8e02ff */
[----:B------:R-:W-:-:S03]  /*1690*/  UISETP.GE.AND UP0, UPT, UR4, UR7, UPT ;  /* 0x000000070400728c */ /* 0x000fc6000bf06270 */
[----:B------:R-:W-:Y:S01]  /*16a0*/  UMOV UR7, UR13 ;  /* 0x0000000d00077c82 */ /* 0x000fe20008000000 */
[----:B------:R-:W-:Y:S02]  /*16b0*/  UISETP.GE.OR UP0, UPT, UR5, UR10, UP0 ;  /* 0x0000000a0500728c */ /* 0x000fe40008706670 */
[----:B------:R-:W-:Y:S02]  /*16c0*/  UIMAD.WIDE.U32 UR10, UR5, UR8, URZ ;  /* 0x00000008050a72a5 */ /* 0x000fe4000f8e00ff */
[----:B------:R-:W-:Y:S02]  /*16d0*/  USHF.R.U32.HI UR7, URZ, UR9, UR7 ;  /* 0x00000009ff077299 */ /* 0x000fe40008011607 */
[----:B------:R-:W-:Y:S02]  /*16e0*/  UIADD3 UR10, UPT, UPT, -UR4, URZ, URZ ;  /* 0x000000ff040a7290 */ /* 0x000fe4000fffe1ff */
[----:B------:R-:W-:Y:S02]  /*16f0*/  USEL UR7, UR4, UR7, !UP2 ;  /* 0x0000000704077287 */ /* 0x000fe4000d000000 */
[----:B------:R-:W-:Y:S01]  /*1700*/  UIMAD UR10, UR14, UR10, UR26 ;  /* 0x0000000a0e0a72a4 */ /* 0x000fe2000f8e021a */
[----:B------:R-:W-:-:S02]  /*1710*/  @!UP0 UMOV UR8, UR11 ;  /* 0x0000000b00088c82 */ /* 0x000fc40008000000 */
[----:B------:R-:W-:Y:S02]  /*1720*/  @!UP0 USHF.R.U32.HI UR8, URZ, UR9, UR8 ;  /* 0x00000009ff088299 */ /* 0x000fe40008011608 */
[----:B------:R-:W-:Y:S02]  /*1730*/  UIADD3 UR9, UPT, UPT, -UR7, URZ, URZ ;  /* 0x000000ff07097290 */ /* 0x000fe4000fffe1ff */
[----:B------:R-:W-:Y:S02]  /*1740*/  @!UP0 USEL UR8, UR5, UR8, !UP2 ;  /* 0x0000000805088287 */ /* 0x000fe4000d000000 */
[----:B------:R-:W-:Y:S02]  /*1750*/  UIMAD UR9, UR19, UR9, UR4 ;  /* 0x00000009130972a4 */ /* 0x000fe4000f8e0204 */
[----:B------:R-:W-:Y:S02]  /*1760*/  @!UP0 UIADD3 UR7, UPT, UPT, UR7, -UR8, URZ ;  /* 0x8000000807078290 */ /* 0x000fe4000fffe0ff */
[----:B------:R-:W-:-:S02]  /*1770*/  @!UP0 UIMAD UR6, UR9, UR6, UR8 ;  /* 0x00000006090682a4 */ /* 0x000fc4000f8e0208 */
[----:B------:R-:W-:-:S04]  /*1780*/  @!UP0 UIMAD UR4, UR7, UR19, UR5 ;  /* 0x00000013070482a4 */ /* 0x000fc8000f8e0205 */
[----:B------:R-:W-:Y:S01]  /*1790*/  UIMAD UR26, UR4, UR14, UR10 ;  /* 0x0000000e041a72a4 */ /* 0x000fe2000f8e020a */
[----:B------:R-:W-:Y:S02]  /*17a0*/  @!UP0 UMOV UR5, UR6 ;  /* 0x0000000600058c82 */ /* 0x000fe40008000000 */
[----:B------:R-:W-:-:S12]  /*17b0*/  UIMAD UR47, UR5, UR21, UR47 ;  /* 0x00000015052f72a4 */ /* 0x000fd8000f8e022f */
.L_x_18:
[----:B------:R-:W-:-:S09]  /*17c0*/  UISETP.NE.AND UP0, UPT, UR23, 0x1, UPT ;  /* 0x000000011700788c */ /* 0x000fd2000bf05270 */
[----:B------:R-:W-:Y:S05]  /*17d0*/  BRA.U UP0, `(.L_x_19) ;  /* 0x0000000100407547 */ /* 0x000fea000b800000 */
[----:B------:R-:W2:Y:S01]  /*17e0*/  LDCU.128 UR8, c[0x0][0xb10] ;  /* 0x00016200ff0877ac */ /* 0x000ea20008000c00 */
[----:B------:R-:W3:Y:S01]  /*17f0*/  LDCU UR12, c[0x0][0xb0c] ;  /* 0x00016180ff0c77ac */ /* 0x000ee20008000800 */
[----:B------:R-:W4:Y:S01]  /*1800*/  LDCU UR13, c[0x0][0xb20] ;  /* 0x00016400ff0d77ac */ /* 0x000f220008000800 */
[----:B--2---:R-:W-:Y:S02]  /*1810*/  UIMAD.WIDE.U32 UR4, UR47, UR8, URZ ;  /* 0x000000082f0472a5 */ /* 0x004fe4000f8e00ff */
[----:B------:R-:W-:Y:S02]  /*1820*/  UIMAD.WIDE.U32 UR6, UR26, UR11, URZ ;  /* 0x0000000b1a0672a5 */ /* 0x000fe4000f8e00ff */
[----:B---3--:R-:W-:Y:S02]  /*1830*/  UISETP.NE.AND UP0, UPT, UR12, 0x1, UPT ;  /* 0x000000010c00788c */ /* 0x008fe4000bf05270 */
[----:B------:R-:W-:-:S03]  /*1840*/  USHF.R.U32.HI UR5, URZ, UR9, UR5 ;  /* 0x00000009ff057299 */ /* 0x000fc60008011605 */
[----:B------:R-:W-:Y:S01]  /*1850*/  UMOV UR4, UR7 ;  /* 0x0000000700047c82 */ /* 0x000fe20008000000 */
[----:B------:R-:W-:Y:S02]  /*1860*/  USEL UR5, UR47, UR5, !UP0 ;  /* 0x000000052f057287 */ /* 0x000fe4000c000000 */
[----:B------:R-:W-:Y:S02]  /*1870*/  UISETP.NE.AND UP0, UPT, UR10, 0x1, UPT ;  /* 0x000000010a00788c */ /* 0x000fe4000bf05270 */
[----:B----4-:R-:W-:-:S04]  /*1880*/  USHF.R.U32.HI UR4, URZ, UR13, UR4 ;  /* 0x0000000dff047299 */ /* 0x010fc80008011604 */
[----:B------:R-:W-:-:S04]  /*1890*/  USEL UR4, UR26, UR4, !UP0 ;  /* 0x000000041a047287 */ /* 0x000fc8000c000000 */
[----:B------:R-:W-:Y:S02]  /*18a0*/  UIADD3 UR6, UPT, UPT, -UR4, UR5, URZ ;  /* 0x0000000504067290 */ /* 0x000fe4000fffe1ff */
[----:B------:R-:W-:Y:S02]  /*18b0*/  UIADD3 UR4, UPT, UPT, UR4, -UR5, URZ ;  /* 0x8000000504047290 */ /* 0x000fe4000fffe0ff */
[----:B------:R-:W-:Y:S02]  /*18c0*/  UIMAD UR26, UR6, UR10, UR26 ;  /* 0x0000000a061a72a4 */ /* 0x000fe4000f8e021a */
[----:B------:R-:W-:-:S12]  /*18d0*/  UIMAD UR47, UR4, UR12, UR47 ;  /* 0x0000000c042f72a4 */ /* 0x000fd8000f8e022f */
.L_x_19:
[----:B------:R-:W-:Y:S05]  /*18e0*/  BRA.U !UP6, `(.L_x_20) ;  /* 0x000000010e0c7547 */ /* 0x000fea000b800000 */
[----:B------:R-:W-:Y:S01]  /*18f0*/  UCGABAR_WAIT ;  /* 0x0000000000007dc7 */ /* 0x000fe20008000000 */
[----:B------:R-:W-:Y:S01]  /*1900*/  CCTL.IVALL ;  /* 0x00000000ff00798f */ /* 0x000fe20002000000 */
[----:B------:R-:W-:Y:S05]  /*1910*/  BRA `(.L_x_21) ;  /* 0x0000000000047947 */ /* 0x000fea0003800000 */
.L_x_20:
[----:B------:R-:W-:Y:S06]  /*1920*/  BAR.SYNC.DEFER_BLOCKING 0x0 ;  /* 0x0000000000007b1d */ /* 0x000fec0000010000 */
.L_x_21:
[----:B------:R-:W-:Y:S05]  /*1930*/  BRA.U UP5, `(.L_x_22) ;  /* 0x0000002d05787547 */ /* 0x000fea000b800000 */
[----:B------:R-:W2:Y:S01]  /*1940*/  LDCU UR7, c[0x0][0x390] ;  /* 0x00007200ff0777ac */ /* 0x000ea20008000800 */
[----:B------:R-:W-:Y:S01]  /*1950*/  PLOP3.LUT P1, PT, PT, PT, UP3, 0x80, 0x8 ;  /* 0x000000000008781c */ /* 0x000fe20003f2f038 */
[----:B------:R-:W-:Y:S01]  /*1960*/  IMAD.MOV.U32 R2, RZ, RZ, RZ ;  /* 0x000000ffff027224 */ /* 0x000fe200078e00ff */
[----:B------:R-:W-:Y:S01]  /*1970*/  ISETP.EQ.OR P2, PT, R3, RZ, P3 ;  /* 0x000000ff0300720c */ /* 0x000fe20001f42670 */
[----:B------:R-:W3:Y:S01]  /*1980*/  LDCU UR6, c[0x0][0x5c0] ;  /* 0x0000b800ff0677ac */ /* 0x000ee20008000800 */
[----:B------:R-:W-:Y:S01]  /*1990*/  PLOP3.LUT P1, PT, P1, PT, PT, 0x8, 0x80 ;  /* 0x000000000080781c */ /* 0x000fe20000f2e170 */
[----:B------:R-:W-:Y:S02]  /*19a0*/  UISETP.NE.AND UP0, UPT, UR18, URZ, UPT ;  /* 0x000000ff1200728c */ /* 0x000fe4000bf05270 */
[----:B------:R-:W-:Y:S02]  /*19b0*/  USHF.L.U32 UR8, UR20, 0x5, URZ ;  /* 0x0000000514087899 */ /* 0x000fe400080006ff */
[----:B------:R-:W-:Y:S01]  /*19c0*/  USEL UR38, UR51, 0x2, UP0 ;  /* 0x0000000233267887 */ /* 0x000fe20008000000 */
[----:B------:R-:W4:Y:S01]  /*19d0*/  LDCU UR50, c[0x0][0x370] ;  /* 0x00006e00ff3277ac */ /* 0x000f220008000800 */
[----:B--2---:R-:W-:Y:S01]  /*19e0*/  UIADD3 UR5, UPT, UPT, UR7, 0x3f, URZ ;  /* 0x0000003f07057890 */ /* 0x004fe2000fffe0ff */
[----:B------:R-:W2:Y:S03]  /*19f0*/  LDCU.64 UR42, c[0x0][0x348] ;  /* 0x00006900ff2a77ac */ /* 0x000ea60008000a00 */
[----:B------:R-:W-:-:S02]  /*1a00*/  USHF.R.S32.HI UR4, URZ, 0x1f, UR5 ;  /* 0x0000001fff047899 */ /* 0x000fc40008011405 */
[----:B---3--:R-:W-:Y:S02]  /*1a10*/  UIADD3 UR6, UPT, UPT, UR6, 0x3f, URZ ;  /* 0x0000003f06067890 */ /* 0x008fe4000fffe0ff */
[----:B------:R-:W-:Y:S02]  /*1a20*/  ULEA.HI UR4, UR4, UR5, URZ, 0x6 ;  /* 0x0000000504047291 */ /* 0x000fe4000f8f30ff */
[----:B------:R-:W-:Y:S02]  /*1a30*/  UIADD3 UR5, UPT, UPT, UR7, -0x1, URZ ;  /* 0xffffffff07057890 */ /* 0x000fe4000fffe0ff */
[----:B------:R-:W-:Y:S02]  /*1a40*/  USHF.R.S32.HI UR52, URZ, 0x6, UR4 ;  /* 0x00000006ff347899 */ /* 0x000fe40008011404 */
[----:B------:R-:W-:Y:S02]  /*1a50*/  UISETP.GE.U32.AND UP1, UPT, UR5, -0x7f, UPT ;  /* 0xffffff810500788c */ /* 0x000fe4000bf26070 */
[----:B------:R-:W-:-:S02]  /*1a60*/  UISETP.LT.U32.AND UP0, UPT, UR52, 0x24, UPT ;  /* 0x000000243400788c */ /* 0x000fc4000bf01070 */
[----:B------:R-:W-:Y:S02]  /*1a70*/  USHF.R.S32.HI UR4, URZ, 0x1f, UR6 ;  /* 0x0000001fff047899 */ /* 0x000fe40008011406 */
[----:B------:R-:W-:Y:S02]  /*1a80*/  USEL UR51, UR52, 0x24, UP0 ;  /* 0x0000002434337887 */ /* 0x000fe40008000000 */
[----:B------:R-:W-:Y:S02]  /*1a90*/  ULEA.HI UR4, UR4, UR6, URZ, 0x6 ;  /* 0x0000000604047291 */ /* 0x000fe4000f8f30ff */
[----:B------:R-:W-:Y:S02]  /*1aa0*/  UIADD3 UR37, UPT, UPT, UR51, -0x1, URZ ;  /* 0xffffffff33257890 */ /* 0x000fe4000fffe0ff */
[----:B------:R-:W-:Y:S02]  /*1ab0*/  @UP1 UIADD3 UR37, UPT, UPT, UR51, URZ, URZ ;  /* 0x000000ff33251290 */ /* 0x000fe4000fffe0ff */
[----:B------:R-:W-:-:S02]  /*1ac0*/  USHF.L.U32 UR56, UR20, 0x6, URZ ;  /* 0x0000000614387899 */ /* 0x000fc400080006ff */
[----:B------:R-:W-:Y:S01]  /*1ad0*/  UIADD3 UR55, UPT, UPT, UR7, 0x7e, URZ ;  /* 0x0000007e07377890 */ /* 0x000fe2000fffe0ff */
[----:B-1----:R-:W1:Y:S01]  /*1ae0*/  LDCU UR49, c[0x0][0x374] ;  /* 0x00006e80ff3177ac */ /* 0x002e620008000800 */
[----:B------:R-:W-:Y:S02]  /*1af0*/  ULOP3.LUT UR54, UR8, 0x20, URZ, 0xc0, !UPT ;  /* 0x0000002008367892 */ /* 0x000fe4000f8ec0ff */
[----:B------:R-:W-:Y:S02]  /*1b00*/  USHF.R.S32.HI UR48, URZ, 0x6, UR4 ;  /* 0x00000006ff307899 */ /* 0x000fe40008011404 */
[----:B------:R-:W-:Y:S02]  /*1b10*/  UIADD3 UR53, UPT, UPT, UR52, -UR51, URZ ;  /* 0x8000003334357290 */ /* 0x000fe4000fffe0ff */
[----:B------:R-:W-:Y:S01]  /*1b20*/  UIADD3 UR37, UPT, UPT, UR37, 0x1, URZ ;  /* 0x0000000125257890 */ /* 0x000fe2000fffe0ff */
[----:B------:R-:W-:Y:S01]  /*1b30*/  UMOV UR23, 0x1 ;  /* 0x0000000100177882 */ /* 0x000fe20000000000 */
[----:B--2-4-:R-:W-:-:S10]  /*1b40*/  UMOV UR25, URZ ;  /* 0x000000ff00197c82 */ /* 0x014fd40008000000 */
.L_x_40:
[----:B------:R-:W-:Y:S01]  /*1b50*/  IMAD.U32 R4, RZ, RZ, UR48 ;  /* 0x00000030ff047e24 */ /* 0x000fe2000f8e00ff */
[----:B------:R-:W2:Y:S04]  /*1b60*/  LDCU UR46, c[0x0][0x5c4] ;  /* 0x0000b880ff2e77ac */ /* 0x000ea80008000800 */
[-C--:B------:R-:W-:Y:S01]  /*1b70*/  IABS R0, R4.reuse ;  /* 0x0000000400007213 */ /* 0x080fe20000000000 */
[----:B------:R-:W-:Y:S01]  /*1b80*/  UMOV UR24, 0x400 ;  /* 0x0000040000187882 */ /* 0x000fe20000000000 */
[----:B------:R-:W-:Y:S01]  /*1b90*/  IABS R4, R4 ;  /* 0x0000000400047213 */ /* 0x000fe20000000000 */
[----:B------:R-:W-:Y:S01]  /*1ba0*/  UMOV UR15, URZ ;  /* 0x000000ff000f7c82 */ /* 0x000fe20008000000 */
[----:B------:R-:W-:Y:S01]  /*1bb0*/  R2UR UR6, R0 ;  /* 0x00000000000672ca */ /* 0x000fe200000e0000 */
[----:B--2---:R-:W-:-:S12]  /*1bc0*/  IMAD.U32 R3, RZ, RZ, UR46 ;  /* 0x0000002eff037e24 */ /* 0x004fd8000f8e00ff */
[----:B------:R-:W2:Y:S08]  /*1bd0*/  I2F.RP R0, UR6 ;  /* 0x0000000600007d06 */ /* 0x000eb00008209400 */
[----:B--2---:R-:W2:Y:S02]  /*1be0*/  MUFU.RCP R0, R0 ;  /* 0x0000000000007308 */ /* 0x004ea40000001000 */
[----:B--2---:R-:W-:-:S06]  /*1bf0*/  VIADD R0, R0, 0xffffffe ;  /* 0x0ffffffe00007836 */ /* 0x004fcc0000000000 */
[----:B------:R-:W2:Y:S02]  /*1c00*/  F2I.FTZ.U32.TRUNC.NTZ R0, R0 ;  /* 0x0000000000007305 */ /* 0x000ea4000021f000 */
[----:B--2---:R-:W-:Y:S02]  /*1c10*/  R2UR UR5, R0 ;  /* 0x00000000000572ca */ /* 0x004fe400000e0000 */
[----:B------:R-:W-:Y:S01]  /*1c20*/  IABS R0, R3 ;  /* 0x0000000300007213 */ /* 0x000fe20000000000 */
[----:B------:R-:W-:-:S03]  /*1c30*/  IMAD.U32 R3, RZ, RZ, UR26 ;  /* 0x0000001aff037e24 */ /* 0x000fc6000f8e00ff */
[----:B------:R-:W-:Y:S01]  /*1c40*/  R2UR UR8, R0 ;  /* 0x00000000000872ca */ /* 0x000fe200000e0000 */
[----:B------:R-:W-:Y:S01]  /*1c50*/  IMAD.MOV R0, RZ, RZ, -R4 ;  /* 0x000000ffff007224 */ /* 0x000fe200078e0a04 */
[----:B------:R-:W-:-:S04]  /*1c60*/  IABS R3, R3 ;  /* 0x0000000300037213 */ /* 0x000fc80000000000 */
[----:B------:R-:W-:Y:S01]  /*1c70*/  R2UR UR9, R3 ;  /* 0x00000000030972ca */ /* 0x000fe200000e0000 */
[----:B------:R-:W-:-:S04]  /*1c80*/  UIADD3 UR4, UPT, UPT, URZ, -UR5, URZ ;  /* 0x80000005ff047290 */ /* 0x000fc8000fffe0ff */
[----:B------:R-:W-:Y:S02]  /*1c90*/  UIMAD UR7, UR4, UR6, URZ ;  /* 0x00000006040772a4 */ /* 0x000fe4000f8e02ff */
[----:B------:R-:W2:Y:S01]  /*1ca0*/  I2F.RP R3, UR8 ;  /* 0x0000000800037d06 */ /* 0x000ea20008209400 */
[----:B------:R-:W-:Y:S02]  /*1cb0*/  UMOV UR4, URZ ;  /* 0x000000ff00047c82 */ /* 0x000fe40008000000 */
[----:B------:R-:W-:Y:S02]  /*1cc0*/  UIMAD.WIDE.U32 UR4, UR5, UR7, UR4 ;  /* 0x00000007050472a5 */ /* 0x000fe4000f8e0004 */
[----:B------:R-:W-:-:S05]  /*1cd0*/  R2UR UR7, R0 ;  /* 0x00000000000772ca */ /* 0x000fca00000e0000 */
[----:B------:R-:W-:Y:S02]  /*1ce0*/  UMOV UR4, UR5 ;  /* 0x0000000500047c82 */ /* 0x000fe40008000000 */
[----:B------:R-:W-:Y:S01]  /*1cf0*/  UIMAD.WIDE.U32 UR4, UR4, UR9, URZ ;  /* 0x00000009040472a5 */ /* 0x000fe2000f8e00ff */
[----:B--2---:R-:W2:Y:S06]  /*1d00*/  MUFU.RCP R0, R3 ;  /* 0x0000000300007308 */ /* 0x004eac0000001000 */
[----:B------:R-:W-:Y:S02]  /*1d10*/  UMOV UR4, UR5 ;  /* 0x0000000500047c82 */ /* 0x000fe40008000000 */
[----:B------:R-:W-:-:S04]  /*1d20*/  UIMAD UR5, UR4, UR7, UR9 ;  /* 0x00000007040572a4 */ /* 0x000fc8000f8e0209 */
[----:B------:R-:W-:Y:S01]  /*1d30*/  UISETP.GT.U32.AND UP0, UPT, UR6, UR5, UPT ;  /* 0x000000050600728c */ /* 0x000fe2000bf04070 */
[----:B--2---:R-:W-:Y:S02]  /*1d40*/  VIADD R0, R0, 0xffffffe ;  /* 0x0ffffffe00007836 */ /* 0x004fe40000000000 */
[----:B------:R-:W-:-:S08]  /*1d50*/  IMAD.U32 R3, RZ, RZ, UR23 ;  /* 0x00000017ff037e24 */ /* 0x000fd0000f8e00ff */
[----:B------:R-:W-:Y:S01]  /*1d60*/  @!UP0 UIADD3 UR5, UPT, UPT, UR5, -UR6, URZ ;  /* 0x8000000605058290 */ /* 0x000fe2000fffe0ff */
[----:B------:R-:W2:Y:S01]  /*1d70*/  F2I.FTZ.U32.TRUNC.NTZ R0, R0 ;  /* 0x0000000000007305 */ /* 0x000ea2000021f000 */
[----:B------:R-:W-:Y:S01]  /*1d80*/  @!UP0 UIADD3 UR4, UPT, UPT, UR4, 0x1, URZ ;  /* 0x0000000104048890 */ /* 0x000fe2000fffe0ff */
[----:B------:R-:W-:Y:S01]  /*1d90*/  SHF.L.U32 R3, R3, 0x1f, RZ ;  /* 0x0000001f03037819 */ /* 0x000fe200000006ff */
[----:B------:R-:W-:Y:S01]  /*1da0*/  UISETP.GE.U32.AND UP1, UPT, UR5, UR6, UPT ;  /* 0x000000060500728c */ /* 0x000fe2000bf26070 */
[----:B------:R-:W3:Y:S01]  /*1db0*/  S2UR UR6, SR_CgaCtaId ;  /* 0x00000000000679c3 */ /* 0x000ee20000008800 */
[----:B------:R-:W-:-:S04]  /*1dc0*/  ULOP3.LUT UR5, UR26, UR48, URZ, 0x3c, !UPT ;  /* 0x000000301a057292 */ /* 0x000fc8000f8e3cff */
[----:B------:R-:W-:-:S05]  /*1dd0*/  UISETP.GE.AND UP0, UPT, UR5, URZ, UPT ;  /* 0x000000ff0500728c */ /* 0x000fca000bf06270 */
[----:B------:R-:W-:Y:S01]  /*1de0*/  @UP1 UIADD3 UR4, UPT, UPT, UR4, 0x1, URZ ;  /* 0x0000000104041890 */ /* 0x000fe2000fffe0ff */
[----:B--2---:R-:W-:Y:S01]  /*1df0*/  R2UR UR7, R0 ;  /* 0x00000000000772ca */ /* 0x004fe200000e0000 */
[----:B------:R-:W-:-:S05]  /*1e00*/  UISETP.NE.AND UP1, UPT, UR48, URZ, UPT ;  /* 0x000000ff3000728c */ /* 0x000fca000bf25270 */
[----:B------:R-:W-:Y:S02]  /*1e10*/  UMOV UR5, UR4 ;  /* 0x0000000400057c82 */ /* 0x000fe40008000000 */
[----:B------:R-:W-:-:S04]  /*1e20*/  @!UP0 UIADD3 UR5, UPT, UPT, -UR5, URZ, URZ ;  /* 0x000000ff05058290 */ /* 0x000fc8000fffe1ff */
[----:B------:R-:W-:Y:S02]  /*1e30*/  @!UP1 ULOP3.LUT UR5, URZ, UR48, URZ, 0x33, !UPT ;  /* 0x00000030ff059292 */ /* 0x000fe4000f8e33ff */
[----:B---3--:R-:W-:Y:S02]  /*1e40*/  ULEA UR24, UR6, UR24, 0x18 ;  /* 0x0000001806187291 */ /* 0x008fe4000f8ec0ff */
[----:B------:R-:W-:Y:S02]  /*1e50*/  UIADD3 UR4, UPT, UPT, URZ, -UR7, URZ ;  /* 0x80000007ff047290 */ /* 0x000fe4000fffe0ff */
[----:B------:R-:W-:Y:S01]  /*1e60*/  IMAD.U32 R0, RZ, RZ, UR5 ;  /* 0x00000005ff007e24 */ /* 0x000fe2000f8e00ff */
[----:B------:R-:W-:Y:S02]  /*1e70*/  ULEA UR6, UR25, UR24, 0x3 ;  /* 0x0000001819067291 */ /* 0x000fe4000f8e18ff */
[----:B------:R-:W-:Y:S02]  /*1e80*/  UIMAD UR4, UR4, UR8, URZ ;  /* 0x00000008040472a4 */ /* 0x000fe4000f8e02ff */
[----:B------:R-:W-:-:S04]  /*1e90*/  IABS R0, R0 ;  /* 0x0000000000007213 */ /* 0x000fc80000000000 */
[----:B------:R-:W-:Y:S01]  /*1ea0*/  R2UR UR9, R0 ;  /* 0x00000000000972ca */ /* 0x000fe200000e0000 */
[----:B------:R2:W3:Y:S01]  /*1eb0*/  SYNCS.PHASECHK.TRANS64.TRYWAIT P0, [UR6+0x120], R3 ;  /* 0x00012003ff0075a7 */ /* 0x0004e20008001106 */
[----:B------:R-:W-:Y:S02]  /*1ec0*/  UMOV UR6, URZ ;  /* 0x000000ff00067c82 */ /* 0x000fe40008000000 */
[----:B------:R-:W-:-:S07]  /*1ed0*/  UIMAD.WIDE.U32 UR6, UR7, UR4, UR6 ;  /* 0x00000004070672a5 */ /* 0x000fce000f8e0006 */
[----:B------:R-:W-:Y:S02]  /*1ee0*/  UMOV UR6, UR7 ;  /* 0x0000000700067c82 */ /* 0x000fe40008000000 */
[----:B------:R-:W-:-:S07]  /*1ef0*/  UIMAD.WIDE.U32 UR6, UR6, UR9, URZ ;  /* 0x00000009060672a5 */ /* 0x000fce000f8e00ff */
[----:B------:R-:W-:Y:S02]  /*1f00*/  UMOV UR4, UR7 ;  /* 0x0000000700047c82 */ /* 0x000fe40008000000 */
[----:B------:R-:W-:-:S04]  /*1f10*/  UIADD3 UR6, UPT, UPT, -UR4, URZ, URZ ;  /* 0x000000ff04067290 */ /* 0x000fc8000fffe1ff */
[----:B------:R-:W-:-:S04]  /*1f20*/  UIMAD UR6, UR8, UR6, UR9 ;  /* 0x00000006080672a4 */ /* 0x000fc8000f8e0209 */
[----:B------:R-:W-:-:S11]  /*1f30*/  UISETP.GT.U32.AND UP0, UPT, UR8, UR6, UPT ;  /* 0x000000060800728c */ /* 0x000fd6000bf04070 */
[----:B------:R-:W-:Y:S02]  /*1f40*/  @!UP0 UIADD3 UR6, UPT, UPT, UR6, -UR8, URZ ;  /* 0x8000000806068290 */ /* 0x000fe4000fffe0ff */
[----:B------:R-:W-:Y:S02]  /*1f50*/  @!UP0 UIADD3 UR4, UPT, UPT, UR4, 0x1, URZ ;  /* 0x0000000104048890 */ /* 0x000fe4000fffe0ff */
[----:B------:R-:W-:Y:S02]  /*1f60*/  UISETP.GE.U32.AND UP1, UPT, UR6, UR8, UPT ;  /* 0x000000080600728c */ /* 0x000fe4000bf26070 */
[----:B------:R-:W-:-:S04]  /*1f70*/  ULOP3.LUT UR6, UR5, UR46, URZ, 0x3c, !UPT ;  /* 0x0000002e05067292 */ /* 0x000fc8000f8e3cff */
[----:B------:R-:W-:Y:S02]  /*1f80*/  UISETP.GE.AND UP0, UPT, UR6, URZ, UPT ;  /* 0x000000ff0600728c */ /* 0x000fe4000bf06270 */
[----:B------:R-:W-:-:S03]  /*1f90*/  ULEA.HI UR6, UR47, UR47, URZ, 0x1 ;  /* 0x0000002f2f067291 */ /* 0x000fc6000f8f08ff */
[----:B------:R-:W-:Y:S02]  /*1fa0*/  @UP1 UIADD3 UR4, UPT, UPT, UR4, 0x1, URZ ;  /* 0x0000000104041890 */ /* 0x000fe4000fffe0ff */
[----:B------:R-:W-:Y:S02]  /*1fb0*/  UISETP.NE.AND UP1, UPT, UR46, URZ, UPT ;  /* 0x000000ff2e00728c */ /* 0x000fe4000bf25270 */
[----:B------:R-:W-:-:S03]  /*1fc0*/  USHF.L.U32 UR6, UR6, 0x6, URZ ;  /* 0x0000000606067899 */ /* 0x000fc600080006ff */
[----:B------:R-:W-:Y:S01]  /*1fd0*/  UMOV UR36, UR4 ;  /* 0x0000000400247c82 */ /* 0x000fe20008000000 */
[----:B------:R-:W-:Y:S02]  /*1fe0*/  UIADD3 UR4, UPT, UPT, -UR5, URZ, URZ ;  /* 0x000000ff05047290 */ /* 0x000fe4000fffe1ff */
[----:B------:R-:W-:Y:S02]  /*1ff0*/  @!UP0 UIADD3 UR36, UPT, UPT, -UR36, URZ, URZ ;  /* 0x000000ff24248290 */ /* 0x000fe4000fffe1ff */
[----:B------:R-:W-:Y:S02]  /*2000*/  UISETP.GE.U32.AND UP0, UPT, UR55, 0x7f, UPT ;  /* 0x0000007f3700788c */ /* 0x000fe4000bf06070 */
[----:B------:R-:W-:Y:S02]  /*2010*/  @!UP1 ULOP3.LUT UR36, URZ, UR46, URZ, 0x33, !UPT ;  /* 0x0000002eff249292 */ /* 0x000fe4000f8e33ff */
[----:B------:R-:W-:Y:S02]  /*2020*/  ULOP3.LUT UR34, UR6, 0xffffff80, URZ, 0xc0, !UPT ;  /* 0xffffff8006227892 */ /* 0x000fe4000f8ec0ff */
[----:B------:R-:W-:-:S02]  /*2030*/  UIMAD UR4, UR48, UR4, UR26 ;  /* 0x00000004300472a4 */ /* 0x000fc4000f8e021a */
[----:B------:R-:W-:Y:S02]  /*2040*/  UIADD3 UR6, UPT, UPT, -UR36, URZ, URZ ;  /* 0x000000ff24067290 */ /* 0x000fe4000fffe1ff */
[----:B------:R-:W-:Y:S02]  /*2050*/  ULOP3.LUT UR34, UR34, 0x40, UR56, 0xf8, !UPT ;  /* 0x0000004022227892 */ /* 0x000fe4000f8ef838 */
[----:B------:R-:W-:Y:S02]  /*2060*/  ULEA UR10, UR4, UR54, 0x6 ;  /* 0x00000036040a7291 */ /* 0x000fe4000f8e30ff */
[----:B------:R-:W-:Y:S01]  /*2070*/  UIMAD UR46, UR46, UR6, UR5 ;  /* 0x000000062e2e72a4 */ /* 0x000fe2000f8e0205 */
[----:B--2---:R-:W-:Y:S11]  /*2080*/  BRA.U !UP0, `(.L_x_23) ;  /* 0x0000000508287547 */ /* 0x004ff6000b800000 */
[----:B------:R-:W2:Y:S01]  /*2090*/  LDCU.64 UR12, c[0x0][0x5b0] ;  /* 0x0000b600ff0c77ac */ /* 0x000ea20008000a00 */
[----:B------:R-:W2:Y:S01]  /*20a0*/  LDCU.64 UR8, c[0x0][0x5d8] ;  /* 0x0000bb00ff0877ac */ /* 0x000ea20008000a00 */
[----:B------:R-:W4:Y:S01]  /*20b0*/  LDCU UR19, c[0x0][0x598] ;  /* 0x0000b300ff1377ac */ /* 0x000f220008000800 */
[----:B------:R-:W1:Y:S01]  /*20c0*/  LDCU UR18, c[0x0][0x58c] ;  /* 0x0000b180ff1277ac */ /* 0x000e620008000800 */
[----:B------:R-:W1:Y:S01]  /*20d0*/  LDCU UR21, c[0x0][0x59c] ;  /* 0x0000b380ff1577ac */ /* 0x000e620008000800 */
[----:B------:R-:W1:Y:S01]  /*20e0*/  LDCU UR20, c[0x0][0x5a0] ;  /* 0x0000b400ff1477ac */ /* 0x000e620008000800 */
[----:B------:R-:W1:Y:S01]  /*20f0*/  LDCU.64 UR16, c[0x0][0x590] ;  /* 0x0000b200ff1077ac */ /* 0x000e620008000a00 */
[----:B------:R-:W1:Y:S01]  /*2100*/  LDCU.64 UR6, c[0x0][0x5b8] ;  /* 0x0000b700ff0677ac */ /* 0x000e620008000a00 */
[----:B------:R-:W1:Y:S01]  /*2110*/  LDCU.64 UR4, c[0x0][0x5d0] ;  /* 0x0000ba00ff0477ac */ /* 0x000e620008000a00 */
[----:B--2---:R-:W-:Y:S02]  /*2120*/  UIMAD UR31, UR46, UR12, UR8 ;  /* 0x0000000c2e1f72a4 */ /* 0x004fe4000f8e0208 */
[----:B------:R-:W-:Y:S01]  /*2130*/  UIMAD UR30, UR36, UR13, UR9 ;  /* 0x0000000d241e72a4 */ /* 0x000fe2000f8e0209 */
[----:B------:R-:W-:Y:S01]  /*2140*/  UMOV UR14, URZ ;  /* 0x000000ff000e7c82 */ /* 0x000fe20008000000 */
[----:B----4-:R-:W-:-:S10]  /*2150*/  UMOV UR22, UR25 ;  /* 0x0000001900167c82 */ /* 0x010fd40008000000 */
.L_x_29:
[----:B---3--:R-:W-:Y:S01]  /*2160*/  @!P3 MOV R3, 0x3000 ;  /* 0x000030000003b802 */ /* 0x008fe20000000f00 */
[----:B------:R-:W-:Y:S01]  /*2170*/  ULEA UR11, UR22, UR24, 0x3 ;  /* 0x00000018160b7291 */ /* 0x000fe2000f8e18ff */
[----:B---34-:R-:W-:Y:S11]  /*2180*/  @P0 BRA `(.L_x_24) ;  /* 0x0000000000100947 */ /* 0x018ff60003800000 */
[----:B------:R-:W-:Y:S04]  /*2190*/  MOV R4, UR23 ;  /* 0x0000001700047c02 */ /* 0x000fe80008000f00 */
[----:B------:R-:W-:Y:S04]  /*21a0*/  SHF.L.U32 R4, R4, 0x1f, RZ ;  /* 0x0000001f04047819 */ /* 0x000fe800000006ff */
[----:B------:R-:W2:Y:S02]  /*21b0*/  SYNCS.PHASECHK.TRANS64.TRYWAIT P0, [UR11+0x120], R4 ;  /* 0x00012004ff0075a7 */ /* 0x000ea4000800110b */
[----:B--2---:R-:W-:Y:S05]  /*21c0*/  @!P0 BRA `(.L_x_25) ;  /* 0x0000006c00208947 */ /* 0x004fea0003800000 */
.L_x_24:
[----:B------:R3:W-:Y:S01]  /*21d0*/  @!P3 SYNCS.ARRIVE.TRANS64 RZ, [UR11], R3 ;  /* 0x00000003ffffb9a7 */ /* 0x0007e2000800000b */
[----:B------:R-:W-:Y:S04]  /*21e0*/  ULOP3.LUT UR8, UR38, 0x2, URZ, 0xfc, !UPT ;  /* 0x0000000226087892 */ /* 0x000fe8000f8efcff */
[----:B------:R-:W-:Y:S09]  /*21f0*/  UISETP.NE.AND UP0, UPT, UR8, 0x2, UPT ;  /* 0x000000020800788c */ /* 0x000ff2000bf05270 */
[----:B------:R-:W-:Y:S05]  /*2200*/  BRA.U UP0, `(.L_x_26) ;  /* 0x0000000100047547 */ /* 0x000fea000b800000 */
[----:B-1----:R-:W-:Y:S05]  /*2210*/  BPT.TRAP 0x1 ;  /* 0x000000040000795c */ /* 0x002fea0000300000 */
.L_x_26:
[----:B------:R-:W-:Y:S04]  /*2220*/  BSSY.RECONVERGENT B0, `(.L_x_27) ;  /* 0x0000003000007945 */ /* 0x000fe80003800200 */
[----:B------:R-:W-:Y:S05]  /*2230*/  @P2 BRA `(.L_x_28) ;  /* 0x0000000000042947 */ /* 0x000fea0003800000 */
[----:B-1----:R-:W-:Y:S05]  /*2240*/  BPT.TRAP 0x1 ;  /* 0x000000040000795c */ /* 0x002fea0000300000 */
.L_x_28:
[----:B-1----:R-:W-:Y:S05]  /*2250*/  BSYNC.RECONVERGENT B0 ;  /* 0x0000000000007941 */ /* 0x002fea0003800200 */
.L_x_27:
[----:B------:R-:W-:Y:S02]  /*2260*/  UIADD3 UR8, UPT, UPT, UR22, 0x1, URZ ;  /* 0x0000000116087890 */ /* 0x000fe4000fffe0ff */
[----:B------:R-:W-:Y:S02]  /*2270*/  USHF.L.U32 UR35, UR14, 0x6, URZ ;  /* 0x000000060e237899 */ /* 0x000fe400080006ff */
[----:B------:R-:W-:Y:S02]  /*2280*/  UISETP.NE.AND UP0, UPT, UR8, 0x24, UPT ;  /* 0x000000240800788c */ /* 0x000fe4000bf05270 */
[----:B------:R-:W-:Y:S02]  /*2290*/  UISETP.NE.AND UP2, UPT, UR19, 0x1, UPT ;  /* 0x000000011300788c */ /* 0x000fe4000bf45270 */
[----:B------:R-:W-:Y:S02]  /*22a0*/  USEL UR9, URZ, 0x1, UP0 ;  /* 0x00000001ff097887 */ /* 0x000fe40008000000 */
[----:B------:R-:W-:Y:S02]  /*22b0*/  USEL UR25, UR8, URZ, UP0 ;  /* 0x000000ff08197287 */ /* 0x000fe40008000000 */
[----:B------:R-:W-:Y:S02]  /*22c0*/  ULOP3.LUT UR23, UR23, UR9, URZ, 0x3c, !UPT ;  /* 0x0000000917177292 */ /* 0x000fe4000f8e3cff */
[----:B------:R-:W-:Y:S02]  /*22d0*/  ULEA UR8, UR25, UR24, 0x3 ;  /* 0x0000001819087291 */ /* 0x000fe4000f8e18ff */
[----:B------:R-:W-:Y:S02]  /*22e0*/  UISETP.NE.AND UP0, UPT, UR18, 0x1, UPT ;  /* 0x000000011200788c */ /* 0x000fe4000bf05270 */
[----:B------:R-:W-:Y:S01]  /*22f0*/  UIADD3 UR28, UP1, UPT, UR42, 0x80, URZ ;  /* 0x000000802a1c7890 */ /* 0x000fe2000ff3e0ff */
[----:B--2---:R-:W-:Y:S01]  /*2300*/  MOV R0, UR23 ;  /* 0x0000001700007c02 */ /* 0x004fe20008000f00 */
[----:B------:R-:W-:Y:S02]  /*2310*/  ULEA UR15, UR22, UR24, 0xc ;  /* 0x00000018160f7291 */ /* 0x000fe4000f8e60ff */
[----:B------:R-:W-:Y:S01]  /*2320*/  ULOP3.LUT UR33, UR11, 0xfefffff8, URZ, 0xc0, !UPT ;  /* 0xfefffff80b217892 */ /* 0x000fe2000f8ec0ff */
[----:B------:R-:W-:Y:S01]  /*2330*/  SHF.L.U32 R0, R0, 0x1f, RZ ;  /* 0x0000001f00007819 */ /* 0x000fe200000006ff */
[----:B------:R-:W-:Y:S02]  /*2340*/  UIADD3.X UR29, UPT, UPT, URZ, UR43, URZ, UP1, !UPT ;  /* 0x0000002bff1d7290 */ /* 0x000fe40008ffe4ff */
[----:B------:R-:W-:Y:S01]  /*2350*/  UIADD3 UR32, UPT, UPT, UR15, 0x2600, URZ ;  /* 0x000026000f207890 */ /* 0x000fe2000fffe0ff */
[----:B------:R2:W4:Y:S01]  /*2360*/  SYNCS.PHASECHK.TRANS64.TRYWAIT P0, [UR8+0x120], R0 ;  /* 0x00012000ff0075a7 */ /* 0x0005220008001108 */
[----:B------:R-:W-:Y:S02]  /*2370*/  UIMAD.WIDE.U32 UR8, UR35, UR16, URZ ;  /* 0x00000010230872a5 */ /* 0x000fe4000f8e00ff */
[----:B------:R-:W-:Y:S02]  /*2380*/  ULEA UR27, UR22, UR24, 0xb ;  /* 0x00000018161b7291 */ /* 0x000fe4000f8e58ff */
[----:B------:R-:W-:Y:S02]  /*2390*/  USHF.R.U32.HI UR9, URZ, UR17, UR9 ;  /* 0x00000011ff097299 */ /* 0x000fe40008011609 */
[----:B------:R-:W-:Y:S02]  /*23a0*/  UPRMT UR22, UR31, 0x40, UR30 ;  /* 0x000000401f167896 */ /* 0x000fe4000800001e */
[----:B------:R-:W-:Y:S02]  /*23b0*/  USEL UR9, UR35, UR9, !UP0 ;  /* 0x0000000923097287 */ /* 0x000fe4000c000000 */
[----:B------:R-:W-:Y:S02]  /*23c0*/  UIADD3 UR26, UP0, UPT, UR42, 0x180, URZ ;  /* 0x000001802a1a7890 */ /* 0x000fe4000ff1e0ff */
[----:B------:R-:W-:Y:S02]  /*23d0*/  UIMAD.WIDE.U32 UR12, UR9, UR21, URZ ;  /* 0x00000015090c72a5 */ /* 0x000fe4000f8e00ff */
[----:B------:R-:W-:Y:S02]  /*23e0*/  UIADD3 UR11, UPT, UPT, -UR9, URZ, URZ ;  /* 0x000000ff090b7290 */ /* 0x000fe4000fffe1ff */
[----:B------:R-:W-:Y:S02]  /*23f0*/  USHF.R.U32.HI UR13, URZ, UR20, UR13 ;  /* 0x00000014ff0d7299 */ /* 0x000fe4000801160d */
[----:B------:R-:W-:Y:S02]  /*2400*/  UIMAD UR11, UR18, UR11, UR35 ;  /* 0x0000000b120b72a4 */ /* 0x000fe4000f8e0223 */
[----:B------:R-:W-:Y:S02]  /*2410*/  USEL UR13, UR9, UR13, !UP2 ;  /* 0x0000000d090d7287 */ /* 0x000fe4000d000000 */
[----:B------:R-:W-:Y:S02]  /*2420*/  UIMAD UR11, UR11, UR6, UR4 ;  /* 0x000000060b0b72a4 */ /* 0x000fe4000f8e0204 */
[----:B------:R-:W-:Y:S02]  /*2430*/  UIADD3 UR8, UPT, UPT, -UR13, URZ, URZ ;  /* 0x000000ff0d087290 */ /* 0x000fe4000fffe1ff */
[----:B------:R-:W-:Y:S02]  /*2440*/  UPRMT UR15, UR22, 0x5410, URZ ;  /* 0x00005410160f7896 */ /* 0x000fe400080000ff */
[----:B------:R-:W-:Y:S02]  /*2450*/  UIMAD UR9, UR19, UR8, UR9 ;  /* 0x00000008130972a4 */ /* 0x000fe4000f8e0209 */
[----:B------:R-:W-:Y:S01]  /*2460*/  UIADD3 UR8, UPT, UPT, UR27, 0x26600, URZ ;  /* 0x000266001b087890 */ /* 0x000fe2000fffe0ff */
[----:B------:R-:W-:Y:S01]  /*2470*/  UMOV UR40, 0x0 ;  /* 0x0000000000287882 */ /* 0x000fe20000000000 */
[----:B------:R-:W-:Y:S01]  /*2480*/  UMOV UR41, 0x10000000 ;  /* 0x1000000000297882 */ /* 0x000fe20000000000 */
[----:B------:R-:W-:Y:S01]  /*2490*/  UIMAD UR12, UR9, UR7, UR5 ;  /* 0x00000007090c72a4 */ /* 0x000fe2000f8e0205 */
[----:B------:R-:W-:Y:S01]  /*24a0*/  UTMALDG.2D.2CTA [UR32], [UR28], desc[UR40] ;  /* 0x000028201c0075b4 */ /* 0x000fe20008209000 */
[----:B------:R-:W-:Y:S01]  /*24b0*/  UIADD3.X UR27, UPT, UPT, URZ, UR43, URZ, UP0, !UPT ;  /* 0x0000002bff1b7290 */ /* 0x000fe200087fe4ff */
[----:B------:R-:W-:Y:S01]  /*24c0*/  UMOV UR9, UR33 ;  /* 0x0000002100097c82 */ /* 0x000fe20008000000 */
[----:B------:R-:W-:Y:S01]  /*24d0*/  UIADD3 UR14, UPT, UPT, UR14, 0x1, URZ ;  /* 0x000000010e0e7890 */ /* 0x000fe2000fffe0ff */
[----:B------:R-:W-:Y:S03]  /*24e0*/  UMOV UR22, UR25 ;  /* 0x0000001900167c82 */ /* 0x000fe60008000000 */
[----:B------:R-:W-:Y:S03]  /*24f0*/  UISETP.NE.AND UP0, UPT, UR14, UR37, UPT ;  /* 0x000000250e00728c */ /* 0x000fe6000bf05270 */
[----:B------:R1:W-:Y:S02]  /*2500*/  UTMALDG.4D.IM2COL.2CTA [UR8], [UR26], UR15, desc[UR40] ;  /* 0x000028081a0073b4 */ /* 0x0003e4000825900f */
[----:B-1----:R-:W-:Y:S04]  /*2510*/  UMOV UR15, UR37 ;  /* 0x00000025000f7c82 */ /* 0x002fe80008000000 */
[----:B--2---:R-:W-:Y:S05]  /*2520*/  BRA.U UP0, `(.L_x_29) ;  /* 0xfffffffd000c7547 */ /* 0x004fea000b83ffff */
.L_x_23:
[----:B------:R-:W-:Y:S01]  /*2530*/  ULEA UR4, UR25, UR24, 0x3 ;  /* 0x0000001819047291 */ /* 0x000fe2000f8e18ff */
[----:B------:R-:W-:Y:S01]  /*2540*/  MOV R0, UR23 ;  /* 0x0000001700007c02 */ /* 0x000fe20008000f00 */
[----:B------:R-:W-:Y:S01]  /*2550*/  @!P1 SYNCS.ARRIVE.TRANS64.A1T0 RZ, [UR24+0x258], RZ ;  /* 0x000258ffffff99a7 */ /* 0x000fe20008100018 */
[----:B------:R-:W-:Y:S02]  /*2560*/  UISETP.GT.AND UP0, UPT, UR52, UR51, UPT ;  /* 0x000000333400728c */ /* 0x000fe4000bf04270 */
[----:B------:R-:W-:-:S04]  /*2570*/  SHF.L.U32 R0, R0, 0x1f, RZ ;  /* 0x0000001f00007819 */ /* 0x000fc800000006ff */
[----:B---34-:R2:W3:Y:S03]  /*2580*/  SYNCS.PHASECHK.TRANS64.TRYWAIT P0, [UR4+0x120], R0 ;  /* 0x00012000ff0075a7 */ /* 0x0184e60008001104 */
[----:B------:R-:W-:Y:S05]  /*2590*/  BRA.U !UP0, `(.L_x_30) ;  /* 0x0000000508247547 */ /* 0x000fea000b800000 */
[----:B------:R-:W4:Y:S01]  /*25a0*/  LDCU.64 UR12, c[0x0][0x5b0] ;  /* 0x0000b600ff0c77ac */ /* 0x000f220008000a00 */
[----:B------:R-:W4:Y:S01]  /*25b0*/  LDCU.64 UR8, c[0x0][0x5d8] ;  /* 0x0000bb00ff0877ac */ /* 0x000f220008000a00 */
[----:B------:R-:W1:Y:S01]  /*25c0*/  LDCU UR18, c[0x0][0x598] ;  /* 0x0000b300ff1277ac */ /* 0x000e620008000800 */
[----:B------:R-:W1:Y:S01]  /*25d0*/  LDCU UR14, c[0x0][0x58c] ;  /* 0x0000b180ff0e77ac */ /* 0x000e620008000800 */
[----:B------:R-:W1:Y:S01]  /*25e0*/  LDCU UR20, c[0x0][0x59c] ;  /* 0x0000b380ff1477ac */ /* 0x000e620008000800 */
[----:B------:R-:W1:Y:S01]  /*25f0*/  LDCU UR19, c[0x0][0x5a0] ;  /* 0x0000b400ff1377ac */ /* 0x000e620008000800 */
[----:B----4-:R-:W-:Y:S01]  /*2600*/  UIMAD UR30, UR36, UR13, UR9 ;  /* 0x0000000d241e72a4 */ /* 0x010fe2000f8e0209 */
[----:B------:R-:W4:Y:S01]  /*2610*/  LDCU.64 UR16, c[0x0][0x590] ;  /* 0x0000b200ff1077ac */ /* 0x000f220008000a00 */
[----:B------:R-:W1:Y:S01]  /*2620*/  LDCU.64 UR6, c[0x0][0x5b8] ;  /* 0x0000b700ff0677ac */ /* 0x000e620008000a00 */
[----:B------:R-:W1:Y:S01]  /*2630*/  LDCU.64 UR4, c[0x0][0x5d0] ;  /* 0x0000ba00ff0477ac */ /* 0x000e620008000a00 */
[----:B------:R-:W-:-:S02]  /*2640*/  UIMAD UR31, UR46, UR12, UR8 ;  /* 0x0000000c2e1f72a4 */ /* 0x000fc4000f8e0208 */
[----:B------:R-:W-:Y:S01]  /*2650*/  UIADD3 UR36, UPT, UPT, UR53, UR15, URZ ;  /* 0x0000000f35247290 */ /* 0x000fe2000fffe0ff */
[----:B------:R-:W-:-:S11]  /*2660*/  UMOV UR11, UR25 ;  /* 0x00000019000b7c82 */ /* 0x000fd60008000000 */
.L_x_36:
[----:B---3--:R-:W-:Y:S01]  /*2670*/  @!P3 MOV R3, 0x3000 ;  /* 0x000030000003b802 */ /* 0x008fe20000000f00 */
[----:B------:R-:W-:Y:S01]  /*2680*/  ULEA UR21, UR11, UR24, 0x3 ;  /* 0x000000180b157291 */ /* 0x000fe2000f8e18ff */
[----:B--23--:R-:W-:Y:S11]  /*2690*/  @P0 BRA `(.L_x_31) ;  /* 0x0000000000100947 */ /* 0x00cff60003800000 */
[----:B------:R-:W-:Y:S04]  /*26a0*/  MOV R4, UR23 ;  /* 0x0000001700047c02 */ /* 0x000fe80008000f00 */
[----:B------:R-:W-:Y:S04]  /*26b0*/  SHF.L.U32 R4, R4, 0x1f, RZ ;  /* 0x0000001f04047819 */ /* 0x000fe800000006ff */
[----:B------:R-:W3:Y:S02]  /*26c0*/  SYNCS.PHASECHK.TRANS64.TRYWAIT P0, [UR21+0x120], R4 ;  /* 0x00012004ff0075a7 */ /* 0x000ee40008001115 */
[----:B---3--:R-:W-:Y:S05]  /*26d0*/  @!P0 BRA `(.L_x_32) ;  /* 0x0000006400f48947 */ /* 0x008fea0003800000 */
.L_x_31:
[----:B------:R3:W-:Y:S01]  /*26e0*/  @!P3 SYNCS.ARRIVE.TRANS64 RZ, [UR21], R3 ;  /* 0x00000003ffffb9a7 */ /* 0x0007e20008000015 */
[----:B------:R-:W-:Y:S04]  /*26f0*/  ULOP3.LUT UR8, UR38, 0x2, URZ, 0xfc, !UPT ;  /* 0x0000000226087892 */ /* 0x000fe8000f8efcff */
[----:B------:R-:W-:Y:S09]  /*2700*/  UISETP.NE.AND UP0, UPT, UR8, 0x2, UPT ;  /* 0x000000020800788c */ /* 0x000ff2000bf05270 */
[----:B------:R-:W-:Y:S05]  /*2710*/  BRA.U UP0, `(.L_x_33) ;  /* 0x0000000100047547 */ /* 0x000fea000b800000 */
[----:B-1--4-:R-:W-:Y:S05]  /*2720*/  BPT.TRAP 0x1 ;  /* 0x000000040000795c */ /* 0x012fea0000300000 */
.L_x_33:
[----:B------:R-:W-:Y:S04]  /*2730*/  BSSY.RECONVERGENT B0, `(.L_x_34) ;  /* 0x0000003000007945 */ /* 0x000fe80003800200 */
[----:B------:R-:W-:Y:S05]  /*2740*/  @P2 BRA `(.L_x_35) ;  /* 0x0000000000042947 */ /* 0x000fea0003800000 */
[----:B-1--4-:R-:W-:Y:S05]  /*2750*/  BPT.TRAP 0x1 ;  /* 0x000000040000795c */ /* 0x012fea0000300000 */
.L_x_35:
[----:B-1--4-:R-:W-:Y:S05]  /*2760*/  BSYNC.RECONVERGENT B0 ;  /* 0x0000000000007941 */ /* 0x012fea0003800200 */
.L_x_34:
        /* <DEDUP_REMOVED lines=12> */
[----:B------:R-:W-:Y:S01]  /*2830*/  ULEA UR22, UR11, UR24, 0xb ;  /* 0x000000180b167291 */ /* 0x000fe2000f8e58ff */
[----:B------:R-:W-:Y:S01]  /*2840*/  SHF.L.U32 R0, R0, 0x1f, RZ ;  /* 0x0000001f00007819 */ /* 0x000fe200000006ff */
[----:B------:R-:W-:Y:S02]  /*2850*/  ULOP3.LUT UR33, UR21, 0xfefffff8, URZ, 0xc0, !UPT ;  /* 0xfefffff815217892 */ /* 0x000fe4000f8ec0ff */
[----:B------:R-:W-:Y:S01]  /*2860*/  UIADD3.X UR29, UPT, UPT, URZ, UR43, URZ, UP1, !UPT ;  /* 0x0000002bff1d7290 */ /* 0x000fe20008ffe4ff */
[----:B------:R1:W2:Y:S01]  /*2870*/  SYNCS.PHASECHK.TRANS64.TRYWAIT P0, [UR8+0x120], R0 ;  /* 0x00012000ff0075a7 */ /* 0x0002a20008001108 */
[----:B------:R-:W-:Y:S02]  /*2880*/  UIMAD.WIDE.U32 UR8, UR35, UR16, URZ ;  /* 0x00000010230872a5 */ /* 0x000fe4000f8e00ff */
[----:B------:R-:W-:Y:S02]  /*2890*/  UIADD3 UR32, UPT, UPT, UR32, 0x2600, URZ ;  /* 0x0000260020207890 */ /* 0x000fe4000fffe0ff */
        /* <DEDUP_REMOVED lines=11> */
[----:B------:R-:W-:Y:S02]  /*2950*/  UIADD3.X UR27, UPT, UPT, URZ, UR43, URZ, UP0, !UPT ;  /* 0x0000002bff1b7290 */ /* 0x000fe400087fe4ff */
[----:B------:R-:W-:Y:S01]  /*2960*/  UIMAD UR9, UR18, UR8, UR9 ;  /* 0x00000008120972a4 */ /* 0x000fe2000f8e0209 */
[----:B------:R-:W-:Y:S01]  /*2970*/  UMOV UR40, 0x0 ;  /* 0x0000000000287882 */ /* 0x000fe20000000000 */
[----:B------:R-:W-:Y:S01]  /*2980*/  UMOV UR41, 0x10000000 ;  /* 0x1000000000297882 */ /* 0x000fe20000000000 */
[----:B------:R-:W-:Y:S01]  /*2990*/  UIADD3 UR8, UPT, UPT, UR22, 0x26600, URZ ;  /* 0x0002660016087890 */ /* 0x000fe2000fffe0ff */
[----:B------:R-:W-:Y:S01]  /*29a0*/  UTMALDG.2D.2CTA [UR32], [UR28], desc[UR40] ;  /* 0x000028201c0075b4 */ /* 0x000fe20008209000 */
[----:B------:R-:W-:Y:S02]  /*29b0*/  UIMAD UR12, UR9, UR7, UR5 ;  /* 0x00000007090c72a4 */ /* 0x000fe4000f8e0205 */
[----:B------:R-:W-:Y:S01]  /*29c0*/  UPRMT UR21, UR21, 0x5410, URZ ;  /* 0x0000541015157896 */ /* 0x000fe200080000ff */
[----:B------:R-:W-:Y:S01]  /*29d0*/  UMOV UR9, UR33 ;  /* 0x0000002100097c82 */ /* 0x000fe20008000000 */
[----:B------:R-:W-:Y:S04]  /*29e0*/  UIADD3 UR15, UPT, UPT, UR15, 0x1, URZ ;  /* 0x000000010f0f7890 */ /* 0x000fe8000fffe0ff */
[----:B------:R-:W-:Y:S03]  /*29f0*/  UISETP.NE.AND UP0, UPT, UR15, UR36, UPT ;  /* 0x000000240f00728c */ /* 0x000fe6000bf05270 */
[----:B------:R4:W-:Y:S02]  /*2a00*/  UTMALDG.4D.IM2COL.2CTA [UR8], [UR26], UR21, desc[UR40] ;  /* 0x000028081a0073b4 */ /* 0x0009e40008259015 */
[----:B----4-:R-:W-:Y:S04]  /*2a10*/  UMOV UR11, UR25 ;  /* 0x00000019000b7c82 */ /* 0x010fe80008000000 */
[----:B-1----:R-:W-:Y:S05]  /*2a20*/  BRA.U UP0, `(.L_x_36) ;  /* 0xfffffffd00107547 */ /* 0x002fea000b83ffff */
.L_x_30:
[----:B---3--:R-:W-:Y:S01]  /*2a30*/  SHF.L.U32 R3, R2, 0x1f, RZ ;  /* 0x0000001f02037819 */ /* 0x008fe200000006ff */
[----:B------:R-:W-:-:S03]  /*2a40*/  NOP ;  /* 0x0000000000007918 */ /* 0x000fc60000000000 */
[----:B--2---:R-:W2:Y:S02]  /*2a50*/  SYNCS.PHASECHK.TRANS64.TRYWAIT P0, [UR24+0x260], R3 ;  /* 0x00026003ff0075a7 */ /* 0x004ea40008001118 */
[----:B--2---:R-:W-:Y:S05]  /*2a60*/  @!P0 BRA `(.L_x_37) ;  /* 0x0000006400288947 */ /* 0x004fea0003800000 */
.L_x_144:
[----:B------:R-:W3:Y:S01]  /*2a70*/  LDS.128 R4, [UR24+0x2a0] ;  /* 0x0002a018ff047984 */ /* 0x000ee20008000c00 */
[----:B------:R-:W-:Y:S02]  /*2a80*/  UIADD3 UR4, UPT, UPT, UR24, 0x268, URZ ;  /* 0x0000026818047890 */ /* 0x000fe4000fffe0ff */
[----:B------:R-:W-:Y:S01]  /*2a90*/  UISETP.GE.AND UP0, UPT, UR39, 0x1, UPT ;  /* 0x000000012700788c */ /* 0x000fe2000bf06270 */
[----:B------:R-:W-:Y:S01]  /*2aa0*/  @!PT LDS RZ, [RZ] ;  /* 0x00000000fffff984 */ /* 0x000fe20000000800 */
[----:B------:R-:W-:Y:S01]  /*2ab0*/  @!PT LDS RZ, [RZ] ;  /* 0x00000000fffff984 */ /* 0x000fe20000000800 */
[----:B------:R-:W-:Y:S01]  /*2ac0*/  @!PT LDS RZ, [RZ] ;  /* 0x00000000fffff984 */ /* 0x000fe20000000800 */
[----:B------:R-:W-:Y:S01]  /*2ad0*/  @!PT LDS RZ, [RZ] ;  /* 0x00000000fffff984 */ /* 0x000fe20000000800 */
[----:B------:R4:W-:Y:S06]  /*2ae0*/  MEMBAR.ALL.CTA ;  /* 0x0000000000007992 */ /* 0x0009ec0000008000 */
[----:B----4-:R-:W4:Y:S01]  /*2af0*/  FENCE.VIEW.ASYNC.S ;  /* 0x00000000000073c6 */ /* 0x010f220000000000 */
[----:B------:R-:W-:-:S09]  /*2b00*/  UPRMT UR4, URZ, 0x654, UR4 ;  /* 0x00000654ff047896 */ /* 0x000fd20008000004 */
[----:B----4-:R-:W-:Y:S01]  /*2b10*/  SYNCS.ARRIVE.TRANS64.RED.A1T0 RZ, [UR4], RZ ;  /* 0x000000ffffff79a7 */ /* 0x010fe20008100404 */
[----:B---3--:R-:W-:-:S13]  /*2b20*/  LOP3.LUT P0, RZ, R6, 0x1, RZ, 0xc0, !PT ;  /* 0x0000000106ff7812 */ /* 0x008fda000780c0ff */
[----:B------:R-:W-:Y:S01]  /*2b30*/  VOTEU.ANY UP1, P0 ;  /* 0x0000000000ff7886 */ /* 0x000fe20000020100 */
[----:B------:R-:W-:-:S13]  /*2b40*/  PLOP3.LUT P0, PT, PT, PT, UP1, 0x80, 0x8 ;  /* 0x000000000008781c */ /* 0x000fda0003f0f018 */
[----:B--2---:R-:W-:Y:S02]  /*2b50*/  @P0 MOV R0, R4 ;  /* 0x0000000400000202 */ /* 0x004fe40000000f00 */
[----:B------:R-:W-:Y:S02]  /*2b60*/  @P0 LOP3.LUT R4, R5, 0xffff, RZ, 0xc0, !PT ;  /* 0x0000ffff05040812 */ /* 0x000fe400078ec0ff */
[----:B------:R-:W-:Y:S02]  /*2b70*/  @P0 R2UR UR6, R0 ;  /* 0x00000000000602ca */ /* 0x000fe400000e0000 */
[----:B------:R-:W-:-:S11]  /*2b80*/  @P0 R2UR UR5, R4 ;  /* 0x00000000040502ca */ /* 0x000fd600000e0000 */
[----:B------:R-:W-:Y:S02]  /*2b90*/  @UP1 UMOV UR45, UR6 ;  /* 0x00000006002d1c82 */ /* 0x000fe40008000000 */
[----:B------:R-:W-:Y:S01]  /*2ba0*/  @UP1 UMOV UR44, UR5 ;  /* 0x00000005002c1c82 */ /* 0x000fe20008000000 */
[----:B------:R-:W-:Y:S05]  /*2bb0*/  BRA.U !UP0, `(.L_x_38) ;  /* 0x0000000108d47547 */ /* 0x000fea000b800000 */
[----:B------:R-:W1:Y:S01]  /*2bc0*/  LDCU.128 UR16, c[0x0][0xb10] ;  /* 0x00016200ff1077ac */ /* 0x000e620008000c00 */
[----:B------:R-:W2:Y:S01]  /*2bd0*/  LDCU UR21, c[0x0][0xb20] ;  /* 0x00016400ff1577ac */ /* 0x000ea20008000800 */
[----:B------:R-:W3:Y:S01]  /*2be0*/  LDCU UR20, c[0x0][0xb0c] ;  /* 0x00016180ff1477ac */ /* 0x000ee20008000800 */
[----:B------:R-:W4:Y:S01]  /*2bf0*/  LDCU.64 UR8, c[0x0][0xb28] ;  /* 0x00016500ff0877ac */ /* 0x000f220008000a00 */
[----:B------:R-:W-:Y:S02]  /*2c00*/  UISETP.NE.AND UP3, UPT, UR39, 0x1, UPT ;  /* 0x000000012700788c */ /* 0x000fe4000bf65270 */
[----:B-1----:R-:W-:Y:S02]  /*2c10*/  UIMAD.WIDE.U32 UR4, UR49, UR19, URZ ;  /* 0x00000013310472a5 */ /* 0x002fe4000f8e00ff */
[----:B------:R-:W-:Y:S02]  /*2c20*/  UIMAD.WIDE.U32 UR6, UR50, UR16, URZ ;  /* 0x00000010320672a5 */ /* 0x000fe4000f8e00ff */
[----:B------:R-:W-:-:S02]  /*2c30*/  UISETP.NE.AND UP0, UPT, UR18, 0x1, UPT ;  /* 0x000000011200788c */ /* 0x000fc4000bf05270 */
[----:B------:R-:W-:Y:S01]  /*2c40*/  UIMAD.WIDE.U32 UR12, UR44, UR19, URZ ;  /* 0x000000132c0c72a5 */ /* 0x000fe2000f8e00ff */
[----:B------:R-:W-:Y:S01]  /*2c50*/  UMOV UR4, UR5 ;  /* 0x0000000500047c82 */ /* 0x000fe20008000000 */
[----:B---3--:R-:W-:Y:S02]  /*2c60*/  UISETP.NE.AND UP2, UPT, UR20, 0x1, UPT ;  /* 0x000000011400788c */ /* 0x008fe4000bf45270 */
[----:B--2---:R-:W-:Y:S02]  /*2c70*/  USHF.R.U32.HI UR5, URZ, UR21, UR4 ;  /* 0x00000015ff057299 */ /* 0x004fe40008011604 */
[----:B------:R-:W-:Y:S01]  /*2c80*/  UIMAD.WIDE.U32 UR14, UR45, UR16, URZ ;  /* 0x000000102d0e72a5 */ /* 0x000fe2000f8e00ff */
[----:B------:R-:W-:Y:S01]  /*2c90*/  UMOV UR4, UR7 ;  /* 0x0000000700047c82 */ /* 0x000fe20008000000 */
[----:B------:R-:W-:Y:S02]  /*2ca0*/  USEL UR5, UR49, UR5, !UP0 ;  /* 0x0000000531057287 */ /* 0x000fe4000c000000 */
[----:B------:R-:W-:-:S02]  /*2cb0*/  USHF.R.U32.HI UR4, URZ, UR17, UR4 ;  /* 0x00000011ff047299 */ /* 0x000fc40008011604 */
[----:B----4-:R-:W-:Y:S02]  /*2cc0*/  UIMAD.WIDE.U32 UR10, UR5, UR8, URZ ;  /* 0x00000008050a72a5 */ /* 0x010fe4000f8e00ff */
[----:B------:R-:W-:Y:S01]  /*2cd0*/  USEL UR6, UR50, UR4, !UP2 ;  /* 0x0000000432067287 */ /* 0x000fe2000d000000 */
[----:B------:R-:W-:Y:S02]  /*2ce0*/  UMOV UR14, UR15 ;  /* 0x0000000f000e7c82 */ /* 0x000fe40008000000 */
[----:B------:R-:W-:Y:S01]  /*2cf0*/  UMOV UR4, UR13 ;  /* 0x0000000d00047c82 */ /* 0x000fe20008000000 */
[----:B------:R-:W-:Y:S01]  /*2d00*/  UIMAD.WIDE.U32 UR12, UR6, UR8, URZ ;  /* 0x00000008060c72a5 */ /* 0x000fe2000f8e00ff */
[----:B------:R-:W-:Y:S01]  /*2d10*/  UMOV UR10, UR11 ;  /* 0x0000000b000a7c82 */ /* 0x000fe20008000000 */
[----:B------:R-:W-:Y:S02]  /*2d20*/  USHF.R.U32.HI UR4, URZ, UR21, UR4 ;  /* 0x00000015ff047299 */ /* 0x000fe40008011604 */
[----:B------:R-:W-:-:S03]  /*2d30*/  @UP3 USHF.R.U32.HI UR5, URZ, UR9, UR10 ;  /* 0x00000009ff053299 */ /* 0x000fc6000801160a */
[----:B------:R-:W-:Y:S01]  /*2d40*/  UMOV UR12, UR13 ;  /* 0x0000000d000c7c82 */ /* 0x000fe20008000000 */
[----:B------:R-:W-:Y:S02]  /*2d50*/  USHF.R.U32.HI UR17, URZ, UR17, UR14 ;  /* 0x00000011ff117299 */ /* 0x000fe4000801160e */
[----:B------:R-:W-:Y:S02]  /*2d60*/  USEL UR4, UR44, UR4, !UP0 ;  /* 0x000000042c047287 */ /* 0x000fe4000c000000 */
[----:B------:R-:W-:Y:S02]  /*2d70*/  @UP3 USHF.R.U32.HI UR6, URZ, UR9, UR12 ;  /* 0x00000009ff063299 */ /* 0x000fe4000801160c */
[----:B------:R-:W-:Y:S02]  /*2d80*/  UIMAD UR7, UR39, UR5, URZ ;  /* 0x00000005270772a4 */ /* 0x000fe4000f8e02ff */
[----:B------:R-:W-:Y:S02]  /*2d90*/  USEL UR5, UR45, UR17, !UP2 ;  /* 0x000000112d057287 */ /* 0x000fe4000d000000 */
[----:B------:R-:W-:-:S02]  /*2da0*/  UIMAD UR12, UR39, UR6, URZ ;  /* 0x00000006270c72a4 */ /* 0x000fc4000f8e02ff */
[----:B------:R-:W-:Y:S02]  /*2db0*/  UISETP.GE.AND UP0, UPT, UR4, UR7, UPT ;  /* 0x000000070400728c */ /* 0x000fe4000bf06270 */
[----:B------:R-:W-:Y:S02]  /*2dc0*/  UIMAD.WIDE.U32 UR10, UR4, UR8, URZ ;  /* 0x00000008040a72a5 */ /* 0x000fe4000f8e00ff */
[----:B------:R-:W-:Y:S02]  /*2dd0*/  UISETP.GE.OR UP0, UPT, UR5, UR12, UP0 ;  /* 0x0000000c0500728c */ /* 0x000fe40008706670 */
[----:B------:R-:W-:Y:S02]  /*2de0*/  UIMAD.WIDE.U32 UR12, UR5, UR8, URZ ;  /* 0x00000008050c72a5 */ /* 0x000fe4000f8e00ff */
[----:B------:R-:W-:Y:S01]  /*2df0*/  UIADD3 UR10, UPT, UPT, -UR4, URZ, URZ ;  /* 0x000000ff040a7290 */ /* 0x000fe2000fffe1ff */
[----:B------:R-:W-:Y:S01]  /*2e00*/  UMOV UR8, UR11 ;  /* 0x0000000b00087c82 */ /* 0x000fe20008000000 */
[----:B------:R-:W-:-:S02]  /*2e10*/  UIADD3 UR11, UPT, UPT, -UR5, URZ, URZ ;  /* 0x000000ff050b7290 */ /* 0x000fc4000fffe1ff */
[----:B------:R-:W-:-:S03]  /*2e20*/  USHF.R.U32.HI UR8, URZ, UR9, UR8 ;  /* 0x00000009ff087299 */ /* 0x000fc60008011608 */
[----:B------:R-:W-:Y:S01]  /*2e30*/  @!UP0 UMOV UR7, UR13 ;  /* 0x0000000d00078c82 */ /* 0x000fe20008000000 */
[----:B------:R-:W-:Y:S02]  /*2e40*/  UIMAD UR10, UR18, UR10, UR44 ;  /* 0x0000000a120a72a4 */ /* 0x000fe4000f8e022c */
[----:B------:R-:W-:Y:S02]  /*2e50*/  USEL UR8, UR4, UR8, !UP3 ;  /* 0x0000000804087287 */ /* 0x000fe4000d800000 */
[----:B------:R-:W-:Y:S02]  /*2e60*/  @!UP0 USHF.R.U32.HI UR7, URZ, UR9, UR7 ;  /* 0x00000009ff078299 */ /* 0x000fe40008011607 */
[----:B------:R-:W-:Y:S02]  /*2e70*/  UIADD3 UR9, UPT, UPT, -UR8, URZ, URZ ;  /* 0x000000ff08097290 */ /* 0x000fe4000fffe1ff */
[----:B------:R-:W-:Y:S02]  /*2e80*/  @!UP0 USEL UR7, UR5, UR7, !UP3 ;  /* 0x0000000705078287 */ /* 0x000fe4000d800000 */
[----:B------:R-:W-:-:S02]  /*2e90*/  UIMAD UR9, UR39, UR9, UR4 ;  /* 0x00000009270972a4 */ /* 0x000fc4000f8e0204 */
[----:B------:R-:W-:Y:S02]  /*2ea0*/  @!UP0 UIADD3 UR8, UPT, UPT, UR8, -UR7, URZ ;  /* 0x8000000708088290 */ /* 0x000fe4000fffe0ff */
[----:B------:R-:W-:Y:S02]  /*2eb0*/  @!UP0 UIMAD UR7, UR9, UR6, UR7 ;  /* 0x00000006090782a4 */ /* 0x000fe4000f8e0207 */
[----:B------:R-:W-:Y:S02]  /*2ec0*/  @!UP0 UIMAD UR4, UR39, UR8, UR5 ;  /* 0x00000008270482a4 */ /* 0x000fe4000f8e0205 */
[----:B------:R-:W-:Y:S02]  /*2ed0*/  UIMAD UR6, UR20, UR11, UR45 ;  /* 0x0000000b140672a4 */ /* 0x000fe4000f8e022d */
[----:B------:R-:W-:Y:S01]  /*2ee0*/  UIMAD UR44, UR4, UR18, UR10 ;  /* 0x00000012042c72a4 */ /* 0x000fe2000f8e020a */
[----:B------:R-:W-:Y:S02]  /*2ef0*/  @!UP0 UMOV UR5, UR7 ;  /* 0x0000000700058c82 */ /* 0x000fe40008000000 */
[----:B------:R-:W-:-:S12]  /*2f00*/  UIMAD UR45, UR5, UR20, UR6 ;  /* 0x00000014052d72a4 */ /* 0x000fd8000f8e0206 */
.L_x_38:
[----:B------:R-:W2:Y:S02]  /*2f10*/  LDCU UR4, c[0x0][0xb30] ;  /* 0x00016600ff0477ac */ /* 0x000ea40008000800 */
[----:B--2---:R-:W-:-:S09]  /*2f20*/  UISETP.NE.AND UP0, UPT, UR4, 0x1, UPT ;  /* 0x000000010400788c */ /* 0x004fd2000bf05270 */
[----:B------:R-:W-:Y:S05]  /*2f30*/  BRA.U UP0, `(.L_x_39) ;  /* 0x0000000100447547 */ /* 0x000fea000b800000 */
[----:B------:R-:W2:Y:S01]  /*2f40*/  LDCU.128 UR8, c[0x0][0xb10] ;  /* 0x00016200ff0877ac */ /* 0x000ea20008000c00 */
[----:B------:R-:W3:Y:S01]  /*2f50*/  LDCU UR12, c[0x0][0xb0c] ;  /* 0x00016180ff0c77ac */ /* 0x000ee20008000800 */
[----:B------:R-:W4:Y:S01]  /*2f60*/  LDCU UR13, c[0x0][0xb20] ;  /* 0x00016400ff0d77ac */ /* 0x000f220008000800 */
[----:B--2---:R-:W-:Y:S02]  /*2f70*/  UIMAD.WIDE.U32 UR6, UR45, UR8, URZ ;  /* 0x000000082d0672a5 */ /* 0x004fe4000f8e00ff */
[----:B------:R-:W-:Y:S02]  /*2f80*/  UIMAD.WIDE.U32 UR4, UR44, UR11, URZ ;  /* 0x0000000b2c0472a5 */ /* 0x000fe4000f8e00ff */
[----:B---3--:R-:W-:Y:S02]  /*2f90*/  UISETP.NE.AND UP2, UPT, UR12, 0x1, UPT ;  /* 0x000000010c00788c */ /* 0x008fe4000bf45270 */
[----:B------:R-:W-:Y:S01]  /*2fa0*/  UISETP.NE.AND UP0, UPT, UR10, 0x1, UPT ;  /* 0x000000010a00788c */ /* 0x000fe2000bf05270 */
[----:B------:R-:W-:-:S02]  /*2fb0*/  UMOV UR6, UR7 ;  /* 0x0000000700067c82 */ /* 0x000fc40008000000 */
[----:B------:R-:W-:Y:S01]  /*2fc0*/  UMOV UR4, UR5 ;  /* 0x0000000500047c82 */ /* 0x000fe20008000000 */
[----:B------:R-:W-:Y:S02]  /*2fd0*/  USHF.R.U32.HI UR6, URZ, UR9, UR6 ;  /* 0x00000009ff067299 */ /* 0x000fe40008011606 */
[----:B----4-:R-:W-:Y:S02]  /*2fe0*/  USHF.R.U32.HI UR4, URZ, UR13, UR4 ;  /* 0x0000000dff047299 */ /* 0x010fe40008011604 */
[----:B------:R-:W-:Y:S02]  /*2ff0*/  USEL UR5, UR45, UR6, !UP2 ;  /* 0x000000062d057287 */ /* 0x000fe4000d000000 */
[----:B------:R-:W-:-:S04]  /*3000*/  USEL UR4, UR44, UR4, !UP0 ;  /* 0x000000042c047287 */ /* 0x000fc8000c000000 */
[----:B------:R-:W-:Y:S02]  /*3010*/  UIADD3 UR6, UPT, UPT, UR5, -UR4, URZ ;  /* 0x8000000405067290 */ /* 0x000fe4000fffe0ff */
[----:B------:R-:W-:Y:S02]  /*3020*/  UIADD3 UR4, UPT, UPT, -UR5, UR4, URZ ;  /* 0x0000000405047290 */ /* 0x000fe4000fffe1ff */
[----:B------:R-:W-:Y:S02]  /*3030*/  UIMAD UR44, UR6, UR10, UR44 ;  /* 0x0000000a062c72a4 */ /* 0x000fe4000f8e022c */
[----:B------:R-:W-:-:S12]  /*3040*/  UIMAD UR45, UR4, UR12, UR45 ;  /* 0x0000000c042d72a4 */ /* 0x000fd8000f8e022d */
.L_x_39:
[----:B------:R-:W-:Y:S01]  /*3050*/  PLOP3.LUT P1, PT, PT, PT, PT, 0x80, 0x8 ;  /* 0x000000000008781c */ /* 0x000fe20003f2f070 */
[----:B------:R-:W-:Y:S01]  /*3060*/  UIADD3 UR47, UPT, UPT, UR45, UR62, URZ ;  /* 0x0000003e2d2f7290 */ /* 0x000fe2000fffe0ff */
[----:B------:R-:W-:Y:S01]  /*3070*/  LOP3.LUT R2, R2, 0x1, RZ, 0x3c, !PT ;  /* 0x0000000102027812 */ /* 0x000fe200078e3cff */
[----:B------:R-:W-:Y:S01]  /*3080*/  UIADD3 UR26, UPT, UPT, UR44, UR63, URZ ;  /* 0x0000003f2c1a7290 */ /* 0x000fe2000fffe0ff */
[----:B------:R-:W-:Y:S11]  /*3090*/  BRA.U UP1, `(.L_x_40) ;  /* 0xffffffe901ac7547 */ /* 0x000ff6000b83ffff */
[----:B------:R-:W-:Y:S01]  /*30a0*/  UIADD3 UR24, UPT, UPT, UR24, 0x120, URZ ;  /* 0x0000012018187890 */ /* 0x000fe2000fffe0ff */
[----:B------:R-:W-:-:S03]  /*30b0*/  MOV R2, UR23 ;  /* 0x0000001700027c02 */ /* 0x000fc60008000f00 */
[----:B------:R-:W-:Y:S01]  /*30c0*/  ULEA UR4, UR25, UR24, 0x3 ;  /* 0x0000001819047291 */ /* 0x000fe2000f8e18ff */
[----:B------:R-:W-:-:S08]  /*30d0*/  SHF.L.U32 R2, R2, 0x1f, RZ ;  /* 0x0000001f02027819 */ /* 0x000fd000000006ff */
[----:B------:R-:W2:Y:S02]  /*30e0*/  SYNCS.PHASECHK.TRANS64.TRYWAIT P0, [UR4], R2 ;  /* 0x00000002ff0075a7 */ /* 0x000ea40008001104 */
[----:B--2---:R-:W-:Y:S05]  /*30f0*/  @!P0 BRA `(.L_x_41) ;  /* 0x0000005c009c8947 */ /* 0x004fea0003800000 */
.L_x_146:
[----:B------:R-:W-:-:S04]  /*3100*/  UIADD3 UR4, UPT, UPT, UR25, 0x1, URZ ;  /* 0x0000000119047890 */ /* 0x000fc8000fffe0ff */
[----:B------:R-:W-:-:S04]  /*3110*/  UISETP.NE.AND UP0, UPT, UR4, 0x24, UPT ;  /* 0x000000240400788c */ /* 0x000fc8000bf05270 */
[----:B------:R-:W-:Y:S02]  /*3120*/  USEL UR5, URZ, 0x1, UP0 ;  /* 0x00000001ff057887 */ /* 0x000fe40008000000 */
[----:B------:R-:W-:Y:S02]  /*3130*/  USEL UR4, UR4, URZ, UP0 ;  /* 0x000000ff04047287 */ /* 0x000fe40008000000 */
[----:B------:R-:W-:Y:S02]  /*3140*/  ULOP3.LUT UR6, UR23, UR5, URZ, 0x3c, !UPT ;  /* 0x0000000517067292 */ /* 0x000fe4000f8e3cff */
[----:B------:R-:W-:-:S04]  /*3150*/  ULEA UR5, UR4, UR24, 0x3 ;  /* 0x0000001804057291 */ /* 0x000fc8000f8e18ff */
[----:B--2---:R-:W-:-:S04]  /*3160*/  MOV R2, UR6 ;  /* 0x0000000600027c02 */ /* 0x004fc80008000f00 */
[----:B------:R-:W-:-:S04]  /*3170*/  SHF.L.U32 R2, R2, 0x1f, RZ ;  /* 0x0000001f02027819 */ /* 0x000fc800000006ff */
[----:B------:R-:W2:Y:S02]  /*3180*/  SYNCS.PHASECHK.TRANS64.TRYWAIT P0, [UR5], R2 ;  /* 0x00000002ff0075a7 */ /* 0x000ea40008001105 */
[----:B--2---:R-:W-:Y:S05]  /*3190*/  @!P0 BRA `(.L_x_42) ;  /* 0x0000005c008c8947 */ /* 0x004fea0003800000 */
.L_x_148:
        /* <DEDUP_REMOVED lines=10> */
.L_x_150:
        /* <DEDUP_REMOVED lines=10> */
.L_x_152:
        /* <DEDUP_REMOVED lines=10> */
.L_x_154:
        /* <DEDUP_REMOVED lines=10> */
.L_x_156:
        /* <DEDUP_REMOVED lines=10> */
.L_x_158:
        /* <DEDUP_REMOVED lines=10> */
.L_x_160:
        /* <DEDUP_REMOVED lines=10> */
.L_x_162:
        /* <DEDUP_REMOVED lines=10> */
.L_x_164:
        /* <DEDUP_REMOVED lines=10> */
.L_x_166:
        /* <DEDUP_REMOVED lines=10> */
.L_x_168:
        /* <DEDUP_REMOVED lines=10> */
.L_x_170:
        /* <DEDUP_REMOVED lines=10> */
.L_x_172:
        /* <DEDUP_REMOVED lines=10> */
.L_x_174:
        /* <DEDUP_REMOVED lines=10> */
.L_x_176:
        /* <DEDUP_REMOVED lines=10> */
.L_x_178:
        /* <DEDUP_REMOVED lines=10> */
.L_x_180:
        /* <DEDUP_REMOVED lines=10> */
.L_x_182:
        /* <DEDUP_REMOVED lines=10> */
.L_x_184:
        /* <DEDUP_REMOVED lines=10> */
.L_x_186:
        /* <DEDUP_REMOVED lines=10> */
.L_x_188:
        /* <DEDUP_REMOVED lines=10> */
.L_x_190:
        /* <DEDUP_REMOVED lines=10> */
.L_x_192:
        /* <DEDUP_REMOVED lines=10> */
.L_x_194:
        /* <DEDUP_REMOVED lines=10> */
.L_x_196:
        /* <DEDUP_REMOVED lines=10> */
.L_x_198:
        /* <DEDUP_REMOVED lines=10> */
.L_x_200:
        /* <DEDUP_REMOVED lines=10> */
.L_x_202:
        /* <DEDUP_REMOVED lines=10> */
.L_x_204:
        /* <DEDUP_REMOVED lines=10> */
.L_x_206:
        /* <DEDUP_REMOVED lines=10> */
.L_x_208:
        /* <DEDUP_REMOVED lines=10> */
.L_x_210:
        /* <DEDUP_REMOVED lines=10> */
.L_x_212:
        /* <DEDUP_REMOVED lines=10> */
.L_x_214:
[----:B------:R-:W-:-:S04]  /*4640*/  UIADD3 UR4, UPT, UPT, UR4, 0x1, URZ ;  /* 0x0000000104047890 */ /* 0x000fc8000fffe0ff */
[----:B------:R-:W-:-:S04]  /*4650*/  UISETP.NE.AND UP0, UPT, UR4, 0x24, UPT ;  /* 0x000000240400788c */ /* 0x000fc8000bf05270 */
[----:B------:R-:W-:Y:S02]  /*4660*/  USEL UR5, URZ, 0x1, UP0 ;  /* 0x00000001ff057887 */ /* 0x000fe40008000000 */
[----:B------:R-:W-:Y:S02]  /*4670*/  USEL UR4, UR4, URZ, UP0 ;  /* 0x000000ff04047287 */ /* 0x000fe40008000000 */
[----:B------:R-:W-:Y:S02]  /*4680*/  ULOP3.LUT UR5, UR6, UR5, URZ, 0x3c, !UPT ;  /* 0x0000000506057292 */ /* 0x000fe4000f8e3cff */
[----:B------:R-:W-:-:S04]  /*4690*/  ULEA UR4, UR4, UR24, 0x3 ;  /* 0x0000001804047291 */ /* 0x000fc8000f8e18ff */
[----:B--2---:R-:W-:Y:S02]  /*46a0*/  IMAD.U32 R2, RZ, RZ, UR5 ;  /* 0x00000005ff027e24 */ /* 0x004fe4000f8e00ff */
[----:B------:R-:W-:-:S03]  /*46b0*/  MOV R0, UR4 ;  /* 0x0000000400007c02 */ /* 0x000fc60008000f00 */
[----:B------:R-:W-:-:S07]  /*46c0*/  SHF.L.U32 R2, R2, 0x1f, RZ ;  /* 0x0000001f02027819 */ /* 0x000fce00000006ff */
.L_x_76:
[----:B--2---:R2:W3:Y:S02]  /*46d0*/  SYNCS.PHASECHK.TRANS64.TRYWAIT P0, [R0+URZ], R2 ;  /* 0x00000002000075a7 */ /* 0x0044e400080011ff */
[----:B---3--:R-:W-:Y:S05]  /*46e0*/  @!P0 NANOSLEEP.SYNCS 0x989680 ;  /* 0x009896800000895d */ /* 0x008fea0003900000 */
[----:B------:R-:W3:Y:S02]  /*46f0*/  @!P0 SYNCS.PHASECHK.TRANS64 P0, [R0+URZ], R2 ;  /* 0x00000002000085a7 */ /* 0x000ee400080010ff */
[----:B-1-3--:R-:W-:Y:S05]  /*4700*/  @P0 EXIT ;  /* 0x000000000000094d */ /* 0x00afea0003800000 */
[----:B------:R-:W-:Y:S05]  /*4710*/  BRA `(.L_x_76) ;  /* 0xfffffffc00ec7947 */ /* 0x000fea000383ffff */
.L_x_22:
[----:B------:R-:W2:Y:S02]  /*4720*/  S2UR UR4, SR_CgaCtaId ;  /* 0x00000000000479c3 */ /* 0x000ea40000008800 */
[----:B--2---:R-:W-:-:S04]  /*4730*/  UISETP.NE.AND UP0, UPT, UR4, URZ, UPT ;  /* 0x000000ff0400728c */ /* 0x004fc8000bf05270 */
[----:B------:R-:W-:-:S09]  /*4740*/  UISETP.NE.OR UP0, UPT, UR18, 0x1, UP0 ;  /* 0x000000011200788c */ /* 0x000fd20008705670 */
[----:B------:R-:W-:Y:S05]  /*4750*/  BRA.U UP0, `(.L_x_77) ;  /* 0x0000000100b47547 */ /* 0x000fea000b800000 */
[----:B------:R-:W2:Y:S01]  /*4760*/  S2UR UR5, SR_CgaCtaId ;  /* 0x00000000000579c3 */ /* 0x000ea20000008800 */
[----:B------:R-:W-:Y:S01]  /*4770*/  UMOV UR4, 0x400 ;  /* 0x0000040000047882 */ /* 0x000fe20000000000 */
[----:B------:R-:W-:Y:S01]  /*4780*/  HFMA2 R2, -RZ, RZ, 0, 5.9604644775390625e-08 ;  /* 0x00000001ff027431 */ /* 0x000fe200000001ff */
[----:B------:R-:W-:Y:S01]  /*4790*/  ISETP.GE.U32.AND P0, PT, R3, 0x2, PT ;  /* 0x000000020300780c */ /* 0x000fe20003f06070 */
[----:B------:R-:W-:Y:S01]  /*47a0*/  IMAD.MOV.U32 R8, RZ, RZ, RZ ;  /* 0x000000ffff087224 */ /* 0x000fe200078e00ff */
[----:B--2---:R-:W-:-:S04]  /*47b0*/  ULEA UR4, UR5, UR4, 0x18 ;  /* 0x0000000405047291 */ /* 0x004fc8000f8ec0ff */
[----:B------:R-:W-:Y:S02]  /*47c0*/  UIADD3 UR5, UPT, UPT, UR4, 0x268, URZ ;  /* 0x0000026804057890 */ /* 0x000fe4000fffe0ff */
[----:B------:R-:W-:Y:S02]  /*47d0*/  UIADD3 UR8, UPT, UPT, UR4, 0x260, URZ ;  /* 0x0000026004087890 */ /* 0x000fe4000fffe0ff */
[----:B------:R-:W-:-:S12]  /*47e0*/  UPRMT UR5, URZ, 0x654, UR5 ;  /* 0x00000654ff057896 */ /* 0x000fd80008000005 */
.L_x_80:
[----:B------:R-:W-:Y:S01]  /*47f0*/  SHF.L.U32 R6, R2, 0x1f, RZ ;  /* 0x0000001f02067819 */ /* 0x000fe200000006ff */
[----:B------:R-:W-:Y:S02]  /*4800*/  IMAD.U32 R4, RZ, RZ, UR8 ;  /* 0x00000008ff047e24 */ /* 0x000fe4000f8e00ff */
[----:B------:R-:W-:Y:S01]  /*4810*/  @!P0 IMAD.MOV.U32 R5, RZ, RZ, 0x10 ;  /* 0x00000010ff058424 */ /* 0x000fe200078e00ff */
[----:B------:R-:W2:Y:S02]  /*4820*/  SYNCS.PHASECHK.TRANS64.TRYWAIT P1, [UR4+0x268], R6 ;  /* 0x00026806ff0075a7 */ /* 0x000ea40008021104 */
[----:B------:R-:W-:-:S04]  /*4830*/  PRMT R4, R3, 0x654, R4 ;  /* 0x0000065403047816 */ /* 0x000fc80000000004 */
[----:B------:R-:W-:Y:S01]  /*4840*/  SEL R0, R4, R0, !P0 ;  /* 0x0000000004007207 */ /* 0x000fe20004000000 */
[----:B--2---:R-:W-:Y:S06]  /*4850*/  @!P1 BRA `(.L_x_78) ;  /* 0x00000054000c9947 */ /* 0x004fec0003800000 */
.L_x_216:
[----:B------:R-:W-:Y:S01]  /*4860*/  UIADD3 UR6, UPT, UPT, UR4, 0x2a0, URZ ;  /* 0x000002a004067890 */ /* 0x000fe2000fffe0ff */
[----:B------:R3:W-:Y:S01]  /*4870*/  @!P0 SYNCS.ARRIVE.TRANS64.RED RZ, [R0+URZ], R5 ;  /* 0x0000000500ff89a7 */ /* 0x0007e200080004ff */
[----:B------:R-:W-:Y:S01]  /*4880*/  UIADD3 UR7, UPT, UPT, UR4, 0x260, URZ ;  /* 0x0000026004077890 */ /* 0x000fe2000fffe0ff */
[----:B------:R-:W-:-:S08]  /*4890*/  LOP3.LUT R2, R2, 0x1, RZ, 0x3c, !PT ;  /* 0x0000000102027812 */ /* 0x000fd000078e3cff */
[----:B------:R-:W-:Y:S06]  /*48a0*/  UGETNEXTWORKID.BROADCAST [UR6], [UR7] ;  /* 0x00000000060073ca */ /* 0x000fec0008000100 */
[----:B---3--:R-:W-:-:S04]  /*48b0*/  SHF.L.U32 R5, R8, 0x1f, RZ ;  /* 0x0000001f08057819 */ /* 0x008fc800000006ff */
[----:B------:R-:W3:Y:S02]  /*48c0*/  SYNCS.PHASECHK.TRANS64.TRYWAIT P1, [UR4+0x260], R5 ;  /* 0x00026005ff0075a7 */ /* 0x000ee40008021104 */
[----:B---3--:R-:W-:Y:S05]  /*48d0*/  @!P1 BRA `(.L_x_79) ;  /* 0x0000005400049947 */ /* 0x008fea0003800000 */
.L_x_218:
[----:B--2---:R-:W2:Y:S01]  /*48e0*/  LDS.128 R4, [UR4+0x2a0] ;  /* 0x0002a004ff047984 */ /* 0x004ea20008000c00 */
[----:B------:R-:W-:Y:S01]  /*48f0*/  LOP3.LUT R8, R8, 0x1, RZ, 0x3c, !PT ;  /* 0x0000000108087812 */ /* 0x000fe200078e3cff */
[----:B------:R-:W-:Y:S01]  /*4900*/  @!PT LDS RZ, [RZ] ;  /* 0x00000000fffff984 */ /* 0x000fe20000000800 */
[----:B------:R-:W-:Y:S01]  /*4910*/  @!PT LDS RZ, [RZ] ;  /* 0x00000000fffff984 */ /* 0x000fe20000000800 */
[----:B------:R-:W-:Y:S01]  /*4920*/  @!PT LDS RZ, [RZ] ;  /* 0x00000000fffff984 */ /* 0x000fe20000000800 */
[----:B------:R-:W-:Y:S01]  /*4930*/  @!PT LDS RZ, [RZ] ;  /* 0x00000000fffff984 */ /* 0x000fe20000000800 */
[----:B------:R3:W-:Y:S06]  /*4940*/  MEMBAR.ALL.CTA ;  /* 0x0000000000007992 */ /* 0x0007ec0000008000 */
[----:B---3--:R-:W3:Y:S02]  /*4950*/  FENCE.VIEW.ASYNC.S ;  /* 0x00000000000073c6 */ /* 0x008ee40000000000 */
[----:B---3--:R-:W-:Y:S01]  /*4960*/  SYNCS.ARRIVE.TRANS64.RED.A1T0 RZ, [UR5], RZ ;  /* 0x000000ffffff79a7 */ /* 0x008fe20008100405 */
[----:B--2---:R-:W-:-:S13]  /*4970*/  LOP3.LUT P1, RZ, R6, 0x1, RZ, 0xc0, !PT ;  /* 0x0000000106ff7812 */ /* 0x004fda000782c0ff */
[----:B------:R-:W-:Y:S05]  /*4980*/  @P1 BRA `(.L_x_80) ;  /* 0xfffffffc00981947 */ /* 0x000fea000383ffff */
[----:B------:R-:W-:-:S04]  /*4990*/  SHF.L.U32 R0, R2, 0x1f, RZ ;  /* 0x0000001f02007819 */ /* 0x000fc800000006ff */
[----:B------:R-:W2:Y:S02]  /*49a0*/  SYNCS.PHASECHK.TRANS64 P0, [UR4+0x268], R0 ;  /* 0x00026800ff0075a7 */ /* 0x000ea40008001004 */
[----:B-12---:R-:W-:Y:S05]  /*49b0*/  @P0 EXIT ;  /* 0x000000000000094d */ /* 0x006fea0003800000 */
[----:B------:R-:W-:-:S07]  /*49c0*/  MOV R0, UR4 ;  /* 0x0000000400007c02 */ /* 0x000fce0008000f00 */
.L_x_81:
[----:B-1----:R-:W-:-:S04]  /*49d0*/  SHF.L.U32 R3, R2, 0x1f, RZ ;  /* 0x0000001f02037819 */ /* 0x002fc800000006ff */
[----:B------:R1:W2:Y:S03]  /*49e0*/  SYNCS.PHASECHK.TRANS64.TRYWAIT P0, [R0+URZ+0x268], R3 ;  /* 0x00026803000075a7 */ /* 0x0002a600080011ff */
[----:B--2---:R-:W-:Y:S05]  /*49f0*/  @!P0 NANOSLEEP.SYNCS 0x989680 ;  /* 0x009896800000895d */ /* 0x004fea0003900000 */
[----:B------:R-:W2:Y:S02]  /*4a00*/  @!P0 SYNCS.PHASECHK.TRANS64 P0, [R0+URZ+0x268], R3 ;  /* 0x00026803000085a7 */ /* 0x000ea400080010ff */
[----:B--2---:R-:W-:Y:S05]  /*4a10*/  @P0 EXIT ;  /* 0x000000000000094d */ /* 0x004fea0003800000 */
[----:B------:R-:W-:Y:S05]  /*4a20*/  BRA `(.L_x_81) ;  /* 0xfffffffc00e87947 */ /* 0x000fea000383ffff */
.L_x_77:
[----:B------:R-:W-:Y:S05]  /*4a30*/  BRA.U UP4, `(.L_x_82) ;  /* 0x00000011045c7547 */ /* 0x000fea000b800000 */
[----:B------:R-:W2:Y:S01]  /*4a40*/  S2UR UR4, SR_CgaCtaId ;  /* 0x00000000000479c3 */ /* 0x000ea20000008800 */
[----:B------:R-:W-:Y:S01]  /*4a50*/  UMOV UR5, 0x40 ;  /* 0x0000004000057882 */ /* 0x000fe20000000000 */
[----:B------:R-:W-:Y:S01]  /*4a60*/  NOP ;  /* 0x0000000000007918 */ /* 0x000fe20000000000 */
[----:B------:R-:W-:Y:S01]  /*4a70*/  UMOV UR6, 0x400 ;  /* 0x0000040000067882 */ /* 0x000fe20000000000 */
[----:B--2---:R-:W-:Y:S02]  /*4a80*/  ULEA UR5, UR4, UR5, 0x18 ;  /* 0x0000000504057291 */ /* 0x004fe4000f8ec0ff */
[----:B------:R-:W-:-:S07]  /*4a90*/  ULEA UR6, UR4, UR6, 0x18 ;  /* 0x0000000604067291 */ /* 0x000fce000f8ec0ff */
[----:B------:R-:W2:Y:S02]  /*4aa0*/  LDS.U8 R3, [UR5+0x1c] ;  /* 0x00001c05ff037984 */ /* 0x000ea40008000000 */
[----:B--2---:R-:W-:-:S13]  /*4ab0*/  ISETP.NE.AND P0, PT, R3, RZ, PT ;  /* 0x000000ff0300720c */ /* 0x004fda0003f05270 */
[----:B------:R-:W-:Y:S05]  /*4ac0*/  @P0 BRA `(.L_x_83) ;  /* 0x0000000400080947 */ /* 0x000fea0003800000 */
[----:B------:R-:W-:Y:S02]  /*4ad0*/  UISETP.NE.U32.AND UP1, UPT, UR33, 0x1, UPT ;  /* 0x000000012100788c */ /* 0x000fe4000bf25070 */
[----:B------:R-:W-:-:S07]  /*4ae0*/  UIADD3 UR7, UPT, UPT, UR5, 0x8, URZ ;  /* 0x0000000805077890 */ /* 0x000fce000fffe0ff */
[----:B------:R-:W-:Y:S05]  /*4af0*/  BRA.U !UP1, `(.L_x_84) ;  /* 0x00000001099c7547 */ /* 0x000fea000b800000 */
[----:B------:R-:W-:Y:S01]  /*4b00*/  ELECT P0, URZ, PT ;  /* 0x0000000000ff782f */ /* 0x000fe20003800000 */
[----:B------:R-:W-:-:S12]  /*4b10*/  BSSY B0, `(.L_x_84) ;  /* 0x0000025000007945 */ /* 0x000fd80003800000 */
[----:B------:R-:W-:Y:S05]  /*4b20*/  @!P0 BRA `(.L_x_85) ;  /* 0x00000000008c8947 */ /* 0x000fea0003800000 */
[----:B------:R-:W-:-:S05]  /*4b30*/  UMOV UR4, 0x10 ;  /* 0x0000001000047882 */ /* 0x000fca0000000000 */
[----:B------:R-:W-:Y:S04]  /*4b40*/  DEPBAR.LE SB2, 0x36 ;  /* 0x0000ad800000791a */ /* 0x000fe80000000000 */
[----:B------:R-:W2:Y:S02]  /*4b50*/  UTCATOMSWS.2CTA.FIND_AND_SET.ALIGN UP0, UR4, UR4 ;  /* 0x00000004000475e3 */ /* 0x000ea40008200800 */
[----:B--2---:R-:W-:Y:S01]  /*4b60*/  MOV R10, UR4 ;  /* 0x00000004000a7c02 */ /* 0x004fe20008000f00 */
[----:B------:R-:W-:Y:S06]  /*4b70*/  BRA.U UP0, `(.L_x_86) ;  /* 0x0000000100187547 */ /* 0x000fec000b800000 */
.L_x_87:
[----:B------:R-:W-:Y:S05]  /*4b80*/  NANOSLEEP 0x64 ;  /* 0x000000640000795d */ /* 0x000fea0003800000 */
[----:B------:R-:W-:-:S05]  /*4b90*/  UMOV UR4, 0x10 ;  /* 0x0000001000047882 */ /* 0x000fca0000000000 */
[----:B------:R-:W-:Y:S04]  /*4ba0*/  DEPBAR.LE SB2, 0x36 ;  /* 0x0000ad800000791a */ /* 0x000fe80000000000 */
[----:B------:R-:W2:Y:S02]  /*4bb0*/  UTCATOMSWS.2CTA.FIND_AND_SET.ALIGN UP0, UR4, UR4 ;  /* 0x00000004000475e3 */ /* 0x000ea40008200800 */
[----:B--2---:R-:W-:Y:S01]  /*4bc0*/  MOV R10, UR4 ;  /* 0x00000004000a7c02 */ /* 0x004fe20008000f00 */
[----:B------:R-:W-:Y:S05]  /*4bd0*/  BRA.U !UP0, `(.L_x_87) ;  /* 0xfffffffd08e87547 */ /* 0x000fea000b83ffff */
.L_x_86:
[----:B------:R-:W2:Y:S01]  /*4be0*/  LDS R6, [UR5+0x10] ;  /* 0x00001005ff067984 */ /* 0x000ea20008000800 */
[----:B------:R-:W-:Y:S01]  /*4bf0*/  IMAD.U32 R3, RZ, RZ, UR6 ;  /* 0x00000006ff037e24 */ /* 0x000fe2000f8e00ff */
[----:B------:R-:W-:-:S03]  /*4c00*/  MOV R4, UR32 ;  /* 0x0000002000047c02 */ /* 0x000fc60008000f00 */
[----:B------:R-:W-:Y:S01]  /*4c10*/  VIADD R3, R3, 0x2b0 ;  /* 0x000002b003037836 */ /* 0x000fe20000000000 */
[----:B--2---:R-:W-:-:S04]  /*4c20*/  SHF.L.U32 R6, R6, 0x1f, RZ ;  /* 0x0000001f06067819 */ /* 0x004fc800000006ff */
[----:B------:R-:W2:Y:S02]  /*4c30*/  SYNCS.PHASECHK.TRANS64.TRYWAIT P0, [UR5+0x8], R6 ;  /* 0x00000806ff0075a7 */ /* 0x000ea40008001105 */
[----:B--2---:R-:W-:Y:S05]  /*4c40*/  @P0 BRA `(.L_x_88) ;  /* 0x0000000000080947 */ /* 0x004fea0003800000 */
[----:B------:R-:W2:Y:S02]  /*4c50*/  SYNCS.PHASECHK.TRANS64.TRYWAIT P0, [UR5+0x8], R6 ;  /* 0x00000806ff0075a7 */ /* 0x000ea40008001105 */
[----:B--2---:R-:W-:Y:S05]  /*4c60*/  @!P0 BRA `(.L_x_89) ;  /* 0x0000005000388947 */ /* 0x004fea0003800000 */
.L_x_88:
[----:B------:R-:W-:Y:S01]  /*4c70*/  PRMT R4, R4, 0x654, R3 ;  /* 0x0000065404047816 */ /* 0x000fe20000000003 */
[----:B------:R-:W-:Y:S01]  /*4c80*/  HFMA2 R3, -RZ, RZ, 0, 5.9604644775390625e-08 ;  /* 0x00000001ff037431 */ /* 0x000fe200000001ff */
[----:B------:R-:W-:Y:S01]  /*4c90*/  UPRMT UR4, UR32, 0x654, UR7 ;  /* 0x0000065420047896 */ /* 0x000fe20008000007 */
[----:B------:R-:W-:Y:S02]  /*4ca0*/  IMAD.MOV.U32 R8, RZ, RZ, 0xffff ;  /* 0x0000ffffff087424 */ /* 0x000fe400078e00ff */
[----:B--2---:R-:W-:Y:S02]  /*4cb0*/  IMAD.MOV.U32 R6, RZ, RZ, 0x4 ;  /* 0x00000004ff067424 */ /* 0x004fe400078e00ff */
[----:B------:R-:W-:Y:S01]  /*4cc0*/  IMAD.SHL.U32 R9, R10, 0x20, RZ ;  /* 0x000000200a097824 */ /* 0x000fe200078e00ff */
[----:B------:R-:W-:Y:S02]  /*4cd0*/  MOV R5, UR4 ;  /* 0x0000000400057c02 */ /* 0x000fe40008000f00 */
[-C--:B------:R-:W-:Y:S01]  /*4ce0*/  SHF.L.U32 R8, R8, R10.reuse, RZ ;  /* 0x0000000a08087219 */ /* 0x080fe200000006ff */
[----:B------:R2:W-:Y:S01]  /*4cf0*/  SYNCS.ARRIVE.TRANS64.RED RZ, [UR4], R6 ;  /* 0x00000006ffff79a7 */ /* 0x0005e20008000404 */
[----:B------:R-:W-:Y:S01]  /*4d00*/  SHF.L.U32 R7, R3, R10, RZ ;  /* 0x0000000a03077219 */ /* 0x000fe200000006ff */
[----:B------:R2:W-:Y:S04]  /*4d10*/  STS [UR6+0x2b0], R9 ;  /* 0x0002b009ff007988 */ /* 0x0005e80008000806 */
[----:B------:R2:W-:Y:S04]  /*4d20*/  STAS [R4.64], R10 ;  /* 0x0000000a04007dbd */ /* 0x0005e8000c0008ff */
[----:B------:R2:W-:Y:S04]  /*4d30*/  ATOMS.OR RZ, [UR5+0x14], R8 ;  /* 0x00001408ffff798c */ /* 0x0005e8000b000005 */
[----:B------:R2:W-:Y:S04]  /*4d40*/  ATOMS.OR RZ, [UR5+0x18], R7 ;  /* 0x00001807ffff798c */ /* 0x0005e8000b000005 */
[----:B------:R2:W-:Y:S02]  /*4d50*/  ATOMS.XOR RZ, [UR5+0x10], R3 ;  /* 0x00001003ffff798c */ /* 0x0005e4000b800005 */
.L_x_85:
[----:B-1----:R-:W-:Y:S05]  /*4d60*/  BSYNC B0 ;  /* 0x0000000000007941 */ /* 0x002fea0003800000 */
.L_x_84:
[----:B------:R-:W-:Y:S05]  /*4d70*/  BRA.U UP1, `(.L_x_90) ;  /* 0x00000001016c7547 */ /* 0x000fea000b800000 */
[----:B------:R-:W-:-:S03]  /*4d80*/  UMOV UR4, 0xffffffff ;  /* 0xffffffff00047882 */ /* 0x000fc60000000000 */
[----:B------:R-:W-:Y:S05]  /*4d90*/  BRA.DIV UR4, `(.L_x_91) ;  /* 0x0000005204047947 */ /* 0x000fea000b800000 */
[----:B------:R-:W-:-:S13]  /*4da0*/  ELECT P0, URZ, PT ;  /* 0x0000000000ff782f */ /* 0x000fda0003800000 */
.L_x_221:
[----:B------:R-:W-:Y:S05]  /*4db0*/  @!P0 BRA `(.L_x_90) ;  /* 0x00000000005c8947 */ /* 0x000fea0003800000 */
[----:B--2---:R-:W2:Y:S02]  /*4dc0*/  LDS R4, [UR5+0x10] ;  /* 0x00001005ff047984 */ /* 0x004ea40008000800 */
[----:B--2---:R-:W-:-:S04]  /*4dd0*/  SHF.L.U32 R4, R4, 0x1f, RZ ;  /* 0x0000001f04047819 */ /* 0x004fc800000006ff */
[----:B------:R-:W2:Y:S02]  /*4de0*/  SYNCS.PHASECHK.TRANS64.TRYWAIT P0, [UR5+0x8], R4 ;  /* 0x00000804ff0075a7 */ /* 0x000ea40008001105 */
[----:B--2---:R-:W-:Y:S05]  /*4df0*/  @P0 BRA `(.L_x_92) ;  /* 0x0000000000080947 */ /* 0x004fea0003800000 */
[----:B------:R-:W2:Y:S02]  /*4e00*/  SYNCS.PHASECHK.TRANS64.TRYWAIT P0, [UR5+0x8], R4 ;  /* 0x00000804ff0075a7 */ /* 0x000ea40008001105 */
[----:B--2---:R-:W-:Y:S05]  /*4e10*/  @!P0 BRA `(.L_x_93) ;  /* 0x0000005000088947 */ /* 0x004fea0003800000 */
.L_x_92:
[----:B------:R-:W3:Y:S01]  /*4e20*/  LDS R6, [UR6+0x2b0] ;  /* 0x0002b006ff067984 */ /* 0x000ee20008000800 */
[----:B--2---:R-:W-:Y:S02]  /*4e30*/  HFMA2 R3, -RZ, RZ, 0, 5.9604644775390625e-08 ;  /* 0x00000001ff037431 */ /* 0x004fe400000001ff */
[----:B------:R-:W-:Y:S01]  /*4e40*/  IMAD.MOV.U32 R4, RZ, RZ, 0xffff ;  /* 0x0000ffffff047424 */ /* 0x000fe200078e00ff */
[----:B------:R-:W-:Y:S01]  /*4e50*/  UPRMT UR4, UR32, 0x654, UR7 ;  /* 0x0000065420047896 */ /* 0x000fe20008000007 */
[----:B---3--:R-:W-:-:S03]  /*4e60*/  IMAD.SHL.U32 R5, R6, 0x20, RZ ;  /* 0x0000002006057824 */ /* 0x008fc600078e00ff */
[-C--:B------:R-:W-:Y:S02]  /*4e70*/  SHF.L.U32 R4, R4, R6.reuse, RZ ;  /* 0x0000000604047219 */ /* 0x080fe400000006ff */
[----:B------:R-:W-:Y:S01]  /*4e80*/  SHF.L.U32 R6, R3, R6, RZ ;  /* 0x0000000603067219 */ /* 0x000fe200000006ff */
[----:B------:R3:W-:Y:S04]  /*4e90*/  STS [UR6+0x2b0], R5 ;  /* 0x0002b005ff007988 */ /* 0x0007e80008000806 */
[----:B------:R3:W-:Y:S04]  /*4ea0*/  ATOMS.OR RZ, [UR5+0x14], R4 ;  /* 0x00001404ffff798c */ /* 0x0007e8000b000005 */
[----:B------:R3:W-:Y:S01]  /*4eb0*/  ATOMS.OR RZ, [UR5+0x18], R6 ;  /* 0x00001806ffff798c */ /* 0x0007e2000b000005 */
[----:B------:R-:W-:Y:S03]  /*4ec0*/  SYNCS.ARRIVE.TRANS64.RED.A1T0 RZ, [UR4], RZ ;  /* 0x000000ffffff79a7 */ /* 0x000fe60008100404 */
[----:B------:R3:W-:Y:S01]  /*4ed0*/  ATOMS.XOR RZ, [UR5+0x10], R3 ;  /* 0x00001003ffff798c */ /* 0x0007e2000b800005 */
[----:B------:R-:W-:Y:S05]  /*4ee0*/  BRA `(.L_x_90) ;  /* 0x0000000000107947 */ /* 0x000fea0003800000 */
.L_x_83:
[----:B------:R-:W-:Y:S02]  /*4ef0*/  MOV R3, 0xffffffff ;  /* 0xffffffff00037802 */ /* 0x000fe40000000f00 */
[----:B------:R-:W-:-:S03]  /*4f00*/  MOV R4, 0x4f30 ;  /* 0x00004f3000047802 */ /* 0x000fc60000000f00 */
[----:B------:R2:W-:Y:S04]  /*4f10*/  STS [UR6+0x2b0], R3 ;  /* 0x0002b003ff007988 */ /* 0x0005e80008000806 */
[----:B-12--5:R-:W-:Y:S05]  /*4f20*/  CALL.REL.NOINC `($__internal_1_$__cuda_sm10x_tcgen05_guardrail_trap_phase_invalid_during_alloc) ;  /* 0x0000005000ec7944 */ /* 0x026fea0003c00000 */
.L_x_90:
[----:B------:R-:W-:Y:S05]  /*4f30*/  WARPSYNC.ALL ;  /* 0x0000000000007948 */ /* 0x000fea0003800000 */
[----:B------:R-:W4:Y:S01]  /*4f40*/  S2UR UR18, SR_CgaCtaId ;  /* 0x00000000001279c3 */ /* 0x000f220000008800 */
[----:B------:R-:W-:Y:S01]  /*4f50*/  UMOV UR4, 0x400 ;  /* 0x0000040000047882 */ /* 0x000fe20000000000 */
[----:B------:R-:W-:-:S06]  /*4f60*/  NOP ;  /* 0x0000000000007918 */ /* 0x000fcc0000000000 */
[----:B------:R-:W-:Y:S06]  /*4f70*/  BAR.ARV 0x6, 0xa0 ;  /* 0x0182800000007b1d */ /* 0x000fec0000002000 */
[----:B------:R-:W1:Y:S01]  /*4f80*/  LDCU UR5, c[0x0][0x390] ;  /* 0x00007200ff0577ac */ /* 0x000e620008000800 */
[----:B------:R-:W-:Y:S01]  /*4f90*/  LOP3.LUT R2, R2, 0xffff, RZ, 0xc0, !PT ;  /* 0x0000ffff02027812 */ /* 0x000fe200078ec0ff */
[----:B--2---:R-:W-:Y:S01]  /*4fa0*/  IMAD.MOV.U32 R8, RZ, RZ, 0x1 ;  /* 0x00000001ff087424 */ /* 0x004fe200078e00ff */
[----:B------:R-:W-:Y:S01]  /*4fb0*/  LOP3.LUT R0, R0, 0xffff, RZ, 0xc0, !PT ;  /* 0x0000ffff00007812 */ /* 0x000fe200078ec0ff */
[----:B------:R-:W-:Y:S01]  /*4fc0*/  UMOV UR22, URZ ;  /* 0x000000ff00167c82 */ /* 0x000fe20008000000 */
[----:B------:R-:W-:Y:S01]  /*4fd0*/  R2UR UR19, R2 ;  /* 0x00000000021372ca */ /* 0x000fe200000e0000 */
[----:B------:R-:W-:Y:S01]  /*4fe0*/  IMAD.MOV.U32 R2, RZ, RZ, RZ ;  /* 0x000000ffff027224 */ /* 0x000fe200078e00ff */
[----:B------:R-:W-:Y:S01]  /*4ff0*/  R2UR UR30, R0 ;  /* 0x00000000001e72ca */ /* 0x000fe200000e0000 */
[----:B------:R-:W-:Y:S01]  /*5000*/  IMAD.MOV.U32 R0, RZ, RZ, RZ ;  /* 0x000000ffff007224 */ /* 0x000fe200078e00ff */
[----:B------:R-:W-:-:S02]  /*5010*/  UISETP.NE.AND UP4, UPT, UR33, URZ, UPT ;  /* 0x000000ff2100728c */ /* 0x000fc4000bf85270 */
[----:B----4-:R-:W-:Y:S01]  /*5020*/  ULEA UR18, UR18, UR4, 0x18 ;  /* 0x0000000412127291 */ /* 0x010fe2000f8ec0ff */
[----:B------:R-:W-:Y:S01]  /*5030*/  UMOV UR15, URZ ;  /* 0x000000ff000f7c82 */ /* 0x000fe20008000000 */
[----:B------:R-:W-:Y:S02]  /*5040*/  UMOV UR26, 0x0 ;  /* 0x00000000001a7882 */ /* 0x000fe40000000000 */
[----:B------:R-:W-:Y:S02]  /*5050*/  UIADD3 UR6, UPT, UPT, UR18, 0x2600, URZ ;  /* 0x0000260012067890 */ /* 0x000fe4000fffe0ff */
[----:B------:R-:W-:Y:S02]  /*5060*/  UIADD3 UR7, UPT, UPT, UR18, 0x26600, URZ ;  /* 0x0002660012077890 */ /* 0x000fe4000fffe0ff */
[----:B-1----:R-:W-:Y:S01]  /*5070*/  UIADD3 UR5, UPT, UPT, UR5, 0x3f, URZ ;  /* 0x0000003f05057890 */ /* 0x002fe2000fffe0ff */
[----:B---3--:R-:W1:Y:S01]  /*5080*/  LDS R3, [UR18+0x2b0] ;  /* 0x0002b012ff037984 */ /* 0x008e620008000800 */
[----:B------:R-:W-:-:S02]  /*5090*/  UIADD3 UR29, UPT, UPT, UR18, 0x268, URZ ;  /* 0x00000268121d7890 */ /* 0x000fc4000fffe0ff */
[----:B------:R-:W-:Y:S02]  /*50a0*/  USHF.R.S32.HI UR4, URZ, 0x1f, UR5 ;  /* 0x0000001fff047899 */ /* 0x000fe40008011405 */
[----:B------:R-:W-:Y:S02]  /*50b0*/  USHF.R.U32.HI UR6, URZ, 0x4, UR6 ;  /* 0x00000004ff067899 */ /* 0x000fe40008011606 */
[----:B------:R-:W-:Y:S02]  /*50c0*/  ULEA.HI UR4, UR4, UR5, URZ, 0x6 ;  /* 0x0000000504047291 */ /* 0x000fe4000f8f30ff */
[----:B------:R-:W-:Y:S02]  /*50d0*/  USHF.R.U32.HI UR7, URZ, 0x4, UR7 ;  /* 0x00000004ff077899 */ /* 0x000fe40008011607 */
[----:B------:R-:W-:Y:S02]  /*50e0*/  USHF.R.S32.HI UR28, URZ, 0x6, UR4 ;  /* 0x00000006ff1c7899 */ /* 0x000fe40008011404 */
[----:B------:R-:W-:-:S02]  /*50f0*/  UPRMT UR29, URZ, 0x654, UR29 ;  /* 0x00000654ff1d7896 */ /* 0x000fc4000800001d */
[----:B------:R-:W-:Y:S02]  /*5100*/  UISETP.LT.AND UP0, UPT, UR28, 0x1, UPT ;  /* 0x000000011c00788c */ /* 0x000fe4000bf01270 */
[----:B------:R-:W-:Y:S02]  /*5110*/  ULOP3.LUT UR21, UR6, 0x3fff, URZ, 0xc0, !UPT ;  /* 0x00003fff06157892 */ /* 0x000fe4000f8ec0ff */
[----:B------:R-:W-:Y:S02]  /*5120*/  USEL UR31, UR28, 0x1, !UP0 ;  /* 0x000000011c1f7887 */ /* 0x000fe4000c000000 */
[----:B------:R-:W-:Y:S02]  /*5130*/  ULOP3.LUT UR20, UR7, 0x3fff, URZ, 0xc0, !UPT ;  /* 0x00003fff07147892 */ /* 0x000fe4000f8ec0ff */
[----:B------:R-:W-:Y:S01]  /*5140*/  UIADD3 UR31, UPT, UPT, -UR31, URZ, URZ ;  /* 0x000000ff1f1f7290 */ /* 0x000fe2000fffe1ff */
[----:B------:R-:W-:Y:S01]  /*5150*/  UMOV UR27, 0x8118010 ;  /* 0x08118010001b7882 */ /* 0x000fe20000000000 */
[----:B------:R-:W-:Y:S01]  /*5160*/  UMOV UR24, 0x0 ;  /* 0x0000000000187882 */ /* 0x000fe20000000000 */
[----:B------:R-:W-:Y:S01]  /*5170*/  UMOV UR25, 0x8118010 ;  /* 0x0811801000197882 */ /* 0x000fe20000000000 */
[C---:B-1----:R-:W-:Y:S01]  /*5180*/  VIADD R5, R3.reuse, 0x20 ;  /* 0x0000002003057836 */ /* 0x042fe20000000000 */
[----:B------:R-:W-:-:S04]  /*5190*/  LOP3.LUT R4, R3, 0xffff, RZ, 0xc0, !PT ;  /* 0x0000ffff03047812 */ /* 0x000fc800078ec0ff */
[----:B------:R-:W-:-:S05]  /*51a0*/  LOP3.LUT R5, R5, 0xffff, RZ, 0xc0, !PT ;  /* 0x0000ffff05057812 */ /* 0x000fca00078ec0ff */
[----:B------:R1:W-:Y:S02]  /*51b0*/  STL.64 [R1], R4 ;  /* 0x0000000401007387 */ /* 0x0003e40000100a00 */
.L_x_102:
[----:B-1----:R-:W-:-:S04]  /*51c0*/  SHF.L.U32 R5, R2, 0x1f, RZ ;  /* 0x0000001f02057819 */ /* 0x002fc800000006ff */
[----:B------:R-:W1:Y:S02]  /*51d0*/  SYNCS.PHASECHK.TRANS64.TRYWAIT P0, [UR18+0x260], R5 ;  /* 0x00026005ff0075a7 */ /* 0x000e640008001112 */
[----:B-1-34-:R-:W-:Y:S05]  /*51e0*/  @!P0 BRA `(.L_x_94) ;  /* 0x0000004c002c8947 */ /* 0x01afea0003800000 */
.L_x_223:
[----:B-1----:R-:W1:Y:S01]  /*51f0*/  LDS.128 R4, [UR18+0x2a0] ;  /* 0x0002a012ff047984 */ /* 0x002e620008000c00 */
[----:B------:R-:W-:Y:S01]  /*5200*/  ULEA UR23, UR22, UR18, 0x3 ;  /* 0x0000001216177291 */ /* 0x000fe2000f8e18ff */
[----:B------:R-:W-:Y:S01]  /*5210*/  @!PT LDS RZ, [RZ] ;  /* 0x00000000fffff984 */ /* 0x000fe20000000800 */
[----:B------:R-:W-:Y:S01]  /*5220*/  @!PT LDS RZ, [RZ] ;  /* 0x00000000fffff984 */ /* 0x000fe20000000800 */
[----:B------:R-:W-:Y:S01]  /*5230*/  @!PT LDS RZ, [RZ] ;  /* 0x00000000fffff984 */ /* 0x000fe20000000800 */
[----:B------:R-:W-:Y:S01]  /*5240*/  @!PT LDS RZ, [RZ] ;  /* 0x00000000fffff984 */ /* 0x000fe20000000800 */
[----:B------:R2:W-:Y:S06]  /*5250*/  MEMBAR.ALL.CTA ;  /* 0x0000000000007992 */ /* 0x0005ec0000008000 */
[----:B--2---:R-:W2:Y:S02]  /*5260*/  FENCE.VIEW.ASYNC.S ;  /* 0x00000000000073c6 */ /* 0x004ea40000000000 */
[----:B--2---:R-:W-:Y:S01]  /*5270*/  SYNCS.ARRIVE.TRANS64.RED.A1T0 RZ, [UR29], RZ ;  /* 0x000000ffffff79a7 */ /* 0x004fe2000810041d */
[----:B-1----:R-:W-:Y:S01]  /*5280*/  LOP3.LUT P2, RZ, R6, 0x1, RZ, 0xc0, !PT ;  /* 0x0000000106ff7812 */ /* 0x002fe2000784c0ff */
[----:B------:R-:W-:-:S12]  /*5290*/  BRA.U UP4, `(.L_x_95) ;  /* 0x00000001040c7547 */ /* 0x000fd8000b800000 */
[----:B------:R-:W-:-:S04]  /*52a0*/  SHF.L.U32 R5, R8, 0x1f, RZ ;  /* 0x0000001f08057819 */ /* 0x000fc800000006ff */
[----:B------:R-:W1:Y:S02]  /*52b0*/  SYNCS.PHASECHK.TRANS64.TRYWAIT P0, [UR23+0x280], R5 ;  /* 0x00028005ff0075a7 */ /* 0x000e640008001117 */
[----:B-1----:R-:W-:Y:S05]  /*52c0*/  @!P0 BRA `(.L_x_96) ;  /* 0x0000004c000c8947 */ /* 0x002fea0003800000 */
.L_x_95:
[----:B------:R-:W-:Y:S05]  /*52d0*/  BRA.U UP4, `(.L_x_97) ;  /* 0x0000000104dc7547 */ /* 0x000fea000b800000 */
[----:B------:R-:W2:Y:S02]  /*52e0*/  LDCU UR4, c[0x0][0x390] ;  /* 0x00007200ff0477ac */ /* 0x000ea40008000800 */
[----:B--2---:R-:W-:-:S09]  /*52f0*/  UISETP.GE.AND UP0, UPT, UR4, 0x1, UPT ;  /* 0x000000010400788c */ /* 0x004fd2000bf06270 */
[----:B------:R-:W-:Y:S05]  /*5300*/  BRA.U !UP0, `(.L_x_98) ;  /* 0x0000000108c47547 */ /* 0x000fea000b800000 */
[----:B------:R-:W-:Y:S01]  /*5310*/  ULEA UR4, UR22, UR43, 0x2 ;  /* 0x0000002b16047291 */ /* 0x000fe2000f8e10ff */
[----:B-1----:R-:W-:-:S08]  /*5320*/  SHF.L.U32 R4, R0, 0x1f, RZ ;  /* 0x0000001f00047819 */ /* 0x002fd000000006ff */
[----:B------:R-:W5:Y:S01]  /*5330*/  LDL R5, [UR4] ;  /* 0x00000004ff057983 */ /* 0x000f620008100800 */
[----:B------:R-:W-:Y:S02]  /*5340*/  ULEA UR4, UR15, UR18, 0x3 ;  /* 0x000000120f047291 */ /* 0x000fe4000f8e18ff */
[----:B------:R-:W-:Y:S01]  /*5350*/  UPLOP3.LUT UP2, UPT, UPT, UPT, UPT, 0x40, 0x4 ;  /* 0x000000000004789c */ /* 0x000fe20003f4e870 */
[----:B------:R-:W-:Y:S01]  /*5360*/  UMOV UR17, UR31 ;  /* 0x0000001f00117c82 */ /* 0x000fe20008000000 */
[----:B------:R-:W-:Y:S01]  /*5370*/  UMOV UR16, UR28 ;  /* 0x0000001c00107c82 */ /* 0x000fe20008000000 */
[----:B------:R-:W-:-:S04]  /*5380*/  UMOV UR5, UR15 ;  /* 0x0000000f00057c82 */ /* 0x000fc80008000000 */
[----:B------:R1:W2:Y:S04]  /*5390*/  SYNCS.PHASECHK.TRANS64.TRYWAIT P1, [UR4], R4 ;  /* 0x00000004ff0075a7 */ /* 0x0002a80008021104 */
.L_x_101:
[----:B------:R-:W-:Y:S02]  /*53a0*/  UIADD3 UR17, UPT, UPT, UR17, 0x1, URZ ;  /* 0x0000000111117890 */ /* 0x000fe4000fffe0ff */
[----:B---3--:R-:W-:Y:S02]  /*53b0*/  ULEA UR10, UR5, UR18, 0x3 ;  /* 0x00000012050a7291 */ /* 0x008fe4000f8e18ff */
[----:B------:R-:W-:Y:S01]  /*53c0*/  UISETP.NE.AND UP3, UPT, UR17, URZ, UPT ;  /* 0x000000ff1100728c */ /* 0x000fe2000bf65270 */
[----:B--2-4-:R-:W-:Y:S10]  /*53d0*/  @P1 BRA `(.L_x_99) ;  /* 0x00000000000c1947 */ /* 0x014ff40003800000 */
[----:B------:R-:W-:Y:S04]  /*53e0*/  SHF.L.U32 R6, R0, 0x1f, RZ ;  /* 0x0000001f00067819 */ /* 0x000fe800000006ff */
[----:B------:R-:W2:Y:S02]  /*53f0*/  SYNCS.PHASECHK.TRANS64.TRYWAIT P0, [UR10], R6 ;  /* 0x00000006ff0075a7 */ /* 0x000ea4000800110a */
[----:B--2---:R-:W-:Y:S05]  /*5400*/  @!P0 BRA `(.L_x_100) ;  /* 0x0000004800d48947 */ /* 0x004fea0003800000 */
.L_x_99:
[----:B------:R-:W-:Y:S01]  /*5410*/  UISETP.NE.AND UP0, UPT, UR16, 0x1, UPT ;  /* 0x000000011000788c */ /* 0x000fe2000bf05270 */
[----:B------:R-:W-:Y:S01]  /*5420*/  PLOP3.LUT P1, PT, PT, PT, PT, 0x80, 0x8 ;  /* 0x000000000008781c */ /* 0x000fe20003f2f070 */
[----:B------:R-:W-:Y:S02]  /*5430*/  UIADD3 UR4, UPT, UPT, UR5, 0x1, URZ ;  /* 0x0000000105047890 */ /* 0x000fe4000fffe0ff */
[----:B------:R-:W-:Y:S02]  /*5440*/  ULEA UR8, UR5, UR20, 0x7 ;  /* 0x0000001405087291 */ /* 0x000fe4000f8e38ff */
[----:B------:R-:W-:Y:S01]  /*5450*/  UISETP.NE.AND UP1, UPT, UR4, 0x24, UPT ;  /* 0x000000240400788c */ /* 0x000fe2000bf25270 */
[----:B------:R-:W-:Y:S01]  /*5460*/  PLOP3.LUT P0, PT, PT, PT, UP0, 0x80, 0x8 ;  /* 0x000000000008781c */ /* 0x000fe20003f0f008 */
[----:B------:R-:W-:Y:S02]  /*5470*/  UIADD3 UR12, UPT, UPT, UR8, 0x40, URZ ;  /* 0x00000040080c7890 */ /* 0x000fe4000fffe0ff */
[----:B------:R-:W-:Y:S02]  /*5480*/  USEL UR6, URZ, 0x1, UP1 ;  /* 0x00000001ff067887 */ /* 0x000fe40008800000 */
[----:B------:R-:W-:Y:S02]  /*5490*/  USEL UR15, UR4, URZ, UP1 ;  /* 0x000000ff040f7287 */ /* 0x000fe40008800000 */
[----:B------:R-:W-:Y:S02]  /*54a0*/  UIADD3 UR10, UPT, UPT, UR10, 0x120, URZ ;  /* 0x000001200a0a7890 */ /* 0x000fe4000fffe0ff */
[----:B------:R-:W-:Y:S01]  /*54b0*/  @UP0 ULEA UR4, UR15, UR18, 0x3 ;  /* 0x000000120f040291 */ /* 0x000fe2000f8e18ff */
[----:B------:R-:W-:Y:S01]  /*54c0*/  LOP3.LUT R0, R0, UR6, RZ, 0x3c, !PT ;  /* 0x0000000600007c12 */ /* 0x000fe2000f8e3cff */
[----:B------:R-:W-:Y:S01]  /*54d0*/  UIADD3 UR16, UPT, UPT, UR16, -0x1, URZ ;  /* 0xffffffff10107890 */ /* 0x000fe2000fffe0ff */
[----:B------:R-:W-:Y:S02]  /*54e0*/  UMOV UR9, 0xc0004010 ;  /* 0xc000401000097882 */ /* 0x000fe40000000000 */
[----:B-1----:R-:W-:Y:S01]  /*54f0*/  @P0 SHF.L.U32 R4, R0, 0x1f, RZ ;  /* 0x0000001f00040819 */ /* 0x002fe200000006ff */
[----:B------:R-:W-:Y:S01]  /*5500*/  UMOV UR13, 0xc0004010 ;  /* 0xc0004010000d7882 */ /* 0x000fe20000000000 */
[----:B------:R-:W-:Y:S02]  /*5510*/  UMOV UR7, 0x80004020 ;  /* 0x8000402000077882 */ /* 0x000fe40000000000 */
[----:B------:R3:W4:Y:S01]  /*5520*/  @P0 SYNCS.PHASECHK.TRANS64.TRYWAIT P1, [UR4], R4 ;  /* 0x00000004ff0005a7 */ /* 0x0007220008021104 */
[----:B------:R-:W-:Y:S11]  /*5530*/  ELECT P0, URZ, PT ;  /* 0x0000000000ff782f */ /* 0x000ff60003800000 */
[----:B------:R-:W-:Y:S02]  /*5540*/  @!UPT UIADD3 URZ, UPT, UPT, URZ, URZ, URZ ;  /* 0x000000fffffff290 */ /* 0x000fe4000fffe0ff */
[C---:B-----5:R-:W-:Y:S01]  /*5550*/  @P0 R2UR.BROADCAST UR14, R5.reuse ;  /* 0x00000000050e02ca */ /* 0x060fe200008e0000 */
[----:B------:R-:W-:Y:S01]  /*5560*/  ULEA UR4, UR5, UR21, 0x8 ;  /* 0x0000001505047291 */ /* 0x000fe2000f8e40ff */
[----:B------:R-:W-:Y:S11]  /*5570*/  ELECT P0, URZ, PT ;  /* 0x0000000000ff782f */ /* 0x000ff60003800000 */
[----:B------:R-:W-:Y:S02]  /*5580*/  @!UPT UIADD3 URZ, UPT, UPT, URZ, URZ, URZ ;  /* 0x000000fffffff290 */ /* 0x000fe4000fffe0ff */
[----:B------:R-:W-:Y:S01]  /*5590*/  @P0 R2UR.BROADCAST UR11, R5 ;  /* 0x00000000050b02ca */ /* 0x000fe200008e0000 */
[----:B------:R-:W-:Y:S01]  /*55a0*/  UIADD3 UR6, UPT, UPT, UR4, 0x80, URZ ;  /* 0x0000008004067890 */ /* 0x000fe2000fffe0ff */
[----:B------:R-:W-:Y:S02]  /*55b0*/  UMOV UR5, 0x80004020 ;  /* 0x8000402000057882 */ /* 0x000fe40000000000 */
[----:B------:R1:W-:Y:S01]  /*55c0*/  UTCQMMA.2CTA gdesc[UR4], gdesc[UR8], tmem[UR14], tmem[UR26], idesc[UR27], UP2 ;  /* 0x00ff1a08040075ea */ /* 0x0003e2000920030e */
[----:B------:R-:W-:Y:S08]  /*55d0*/  UPLOP3.LUT UP2, UPT, UPT, UPT, UPT, 0x80, 0x8 ;  /* 0x000000000008789c */ /* 0x000ff00003f4f070 */
[----:B------:R3:W-:Y:S01]  /*55e0*/  UTCQMMA.2CTA gdesc[UR6], gdesc[UR12], tmem[UR11], tmem[UR24], idesc[UR25], UPT ;  /* 0x00ff180c060075ea */ /* 0x0007e2000ba0030b */
[----:B------:R3:W-:Y:S01]  /*55f0*/  UTCBAR.2CTA.MULTICAST [UR10], URZ, UR19 ;  /* 0x000000ff0a0073e9 */ /* 0x0007e20008200813 */
[----:B-1----:R-:W-:Y:S01]  /*5600*/  UMOV UR5, UR15 ;  /* 0x0000000f00057c82 */ /* 0x002fe20008000000 */
[----:B------:R-:W-:Y:S05]  /*5610*/  BRA.U UP3, `(.L_x_101) ;  /* 0xfffffffd03607547 */ /* 0x000fea000b83ffff */
.L_x_98:
[----:B------:R-:W-:-:S09]  /*5620*/  UIADD3 UR4, UPT, UPT, UR23, 0x270, URZ ;  /* 0x0000027017047890 */ /* 0x000fd2000fffe0ff */
[----:B------:R2:W-:Y:S01]  /*5630*/  UTCBAR.2CTA.MULTICAST [UR4], URZ, UR30 ;  /* 0x000000ff040073e9 */ /* 0x0005e2000820081e */
[----:B------:R-:W-:Y:S02]  /*5640*/  NOP ;  /* 0x0000000000007918 */ /* 0x000fe40000000000 */
.L_x_97:
[----:B--2---:R-:W-:Y:S01]  /*5650*/  UIADD3 UR4, UPT, UPT, UR22, 0x1, URZ ;  /* 0x0000000116047890 */ /* 0x004fe2000fffe0ff */
[----:B------:R-:W-:-:S03]  /*5660*/  LOP3.LUT R2, R2, 0x1, RZ, 0x3c, !PT ;  /* 0x0000000102027812 */ /* 0x000fc600078e3cff */
[----:B------:R-:W-:-:S04]  /*5670*/  UISETP.NE.AND UP0, UPT, UR4, 0x2, UPT ;  /* 0x000000020400788c */ /* 0x000fc8000bf05270 */
[----:B------:R-:W-:Y:S02]  /*5680*/  USEL UR5, URZ, 0x1, UP0 ;  /* 0x00000001ff057887 */ /* 0x000fe40008000000 */
[----:B------:R-:W-:-:S04]  /*5690*/  USEL UR22, UR4, URZ, UP0 ;  /* 0x000000ff04167287 */ /* 0x000fc80008000000 */
[----:B------:R-:W-:Y:S01]  /*56a0*/  LOP3.LUT R8, R8, UR5, RZ, 0x3c, !PT ;  /* 0x0000000508087c12 */ /* 0x000fe2000f8e3cff */
[----:B------:R-:W-:Y:S07]  /*56b0*/  @P2 BRA `(.L_x_102) ;  /* 0xfffffff800c02947 */ /* 0x000fee000383ffff */
[----:B------:R-:W2:Y:S01]  /*56c0*/  S2UR UR8, SR_CgaCtaId ;  /* 0x00000000000879c3 */ /* 0x000ea20000008800 */
[----:B------:R-:W-:Y:S01]  /*56d0*/  ELECT P0, URZ, PT ;  /* 0x0000000000ff782f */ /* 0x000fe20003800000 */
[----:B------:R-:W-:Y:S01]  /*56e0*/  HFMA2 R0, -RZ, RZ, 0, 5.9604644775390625e-08 ;  /* 0x00000001ff007431 */ /* 0x000fe200000001ff */
[----:B------:R-:W-:-:S05]  /*56f0*/  UMOV UR4, 0x40 ;  /* 0x0000004000047882 */ /* 0x000fca0000000000 */
[----:B------:R-:W-:Y:S01]  /*5700*/  UVIRTCOUNT.DEALLOC.SMPOOL 0x80 ;  /* 0x000000800000784c */ /* 0x000fe20000000000 */
[----:B------:R-:W-:Y:S02]  /*5710*/  UISETP.NE.AND UP0, UPT, UR33, URZ, UPT ;  /* 0x000000ff2100728c */ /* 0x000fe4000bf05270 */
[----:B--2---:R-:W-:-:S09]  /*5720*/  ULEA UR8, UR8, UR4, 0x18 ;  /* 0x0000000408087291 */ /* 0x004fd2000f8ec0ff */
[----:B------:R2:W-:Y:S01]  /*5730*/  @P0 STS.U8 [UR8+0x1c], R0 ;  /* 0x00001c00ff000988 */ /* 0x0005e20008000008 */
[----:B------:R-:W-:Y:S05]  /*5740*/  BRA.U UP0, `(.L_x_103) ;  /* 0x0000000100587547 */ /* 0x000fea000b800000 */
[----:B------:R-:W-:Y:S01]  /*5750*/  UIADD3 UR5, UPT, UPT, UR18, 0x280, URZ ;  /* 0x0000028012057890 */ /* 0x000fe2000fffe0ff */
[----:B------:R-:W-:-:S03]  /*5760*/  SHF.L.U32 R2, R8, 0x1f, RZ ;  /* 0x0000001f08027819 */ /* 0x000fc600000006ff */
[----:B------:R-:W-:-:S09]  /*5770*/  ULEA UR4, UR22, UR5, 0x3 ;  /* 0x0000000516047291 */ /* 0x000fd2000f8e18ff */
[----:B------:R-:W1:Y:S02]  /*5780*/  SYNCS.PHASECHK.TRANS64.TRYWAIT P0, [UR4], R2 ;  /* 0x00000002ff0075a7 */ /* 0x000e640008001104 */
[----:B-1----:R-:W-:Y:S05]  /*5790*/  @!P0 BRA `(.L_x_104) ;  /* 0x0000004800088947 */ /* 0x002fea0003800000 */
.L_x_227:
[----:B------:R-:W-:-:S04]  /*57a0*/  UIADD3 UR4, UPT, UPT, UR22, 0x1, URZ ;  /* 0x0000000116047890 */ /* 0x000fc8000fffe0ff */
[----:B------:R-:W-:-:S04]  /*57b0*/  UISETP.NE.AND UP1, UPT, UR4, 0x2, UPT ;  /* 0x000000020400788c */ /* 0x000fc8000bf25270 */
[----:B---3--:R-:W-:Y:S02]  /*57c0*/  USEL UR6, URZ, 0x1, UP1 ;  /* 0x00000001ff067887 */ /* 0x008fe40008800000 */
[----:B------:R-:W-:-:S04]  /*57d0*/  USEL UR4, UR4, URZ, UP1 ;  /* 0x000000ff04047287 */ /* 0x000fc80008800000 */
[----:B------:R-:W-:Y:S01]  /*57e0*/  ULEA UR4, UR4, UR5, 0x3 ;  /* 0x0000000504047291 */ /* 0x000fe2000f8e18ff */
[----:B-1----:R-:W-:-:S04]  /*57f0*/  LOP3.LUT R2, R8, UR6, RZ, 0x3c, !PT ;  /* 0x0000000608027c12 */ /* 0x002fc8000f8e3cff */
[----:B------:R-:W-:Y:S01]  /*5800*/  SHF.L.U32 R2, R2, 0x1f, RZ ;  /* 0x0000001f02027819 */ /* 0x000fe200000006ff */
[----:B--2---:R-:W-:-:S04]  /*5810*/  IMAD.U32 R0, RZ, RZ, UR4 ;  /* 0x00000004ff007e24 */ /* 0x004fc8000f8e00ff */
[----:B------:R1:W2:Y:S03]  /*5820*/  SYNCS.PHASECHK.TRANS64.TRYWAIT P0, [R0+URZ], R2 ;  /* 0x00000002000075a7 */ /* 0x0002a600080011ff */
[----:B--2---:R-:W-:Y:S05]  /*5830*/  @!P0 NANOSLEEP.SYNCS 0x989680 ;  /* 0x009896800000895d */ /* 0x004fea0003900000 */
[----:B------:R-:W2:Y:S02]  /*5840*/  @!P0 SYNCS.PHASECHK.TRANS64 P0, [R0+URZ], R2 ;  /* 0x00000002000085a7 */ /* 0x000ea400080010ff */
[----:B--2---:R-:W-:Y:S05]  /*5850*/  @P0 BRA `(.L_x_105) ;  /* 0x0000000000200947 */ /* 0x004fea0003800000 */
.L_x_106:
[----:B--2---:R2:W3:Y:S02]  /*5860*/  SYNCS.PHASECHK.TRANS64.TRYWAIT P0, [R0+URZ], R2 ;  /* 0x00000002000075a7 */ /* 0x0044e400080011ff */
[----:B---3--:R-:W-:Y:S05]  /*5870*/  @!P0 NANOSLEEP.SYNCS 0x989680 ;  /* 0x009896800000895d */ /* 0x008fea0003900000 */
[----:B------:R-:W3:Y:S02]  /*5880*/  @!P0 SYNCS.PHASECHK.TRANS64 P0, [R0+URZ], R2 ;  /* 0x00000002000085a7 */ /* 0x000ee400080010ff */
[----:B---3--:R-:W-:Y:S05]  /*5890*/  @!P0 BRA `(.L_x_106) ;  /* 0xfffffffc00f08947 */ /* 0x008fea000383ffff */
[----:B------:R-:W-:Y:S05]  /*58a0*/  BRA `(.L_x_105) ;  /* 0x00000000000c7947 */ /* 0x000fea0003800000 */
.L_x_103:
[----:B------:R-:W-:-:S04]  /*58b0*/  UIADD3 UR4, UPT, UPT, UR18, 0x290, URZ ;  /* 0x0000029012047890 */ /* 0x000fc8000fffe0ff */
[----:B------:R-:W-:-:S09]  /*58c0*/  UPRMT UR4, UR32, 0x654, UR4 ;  /* 0x0000065420047896 */ /* 0x000fd20008000004 */
[----:B------:R-:W-:Y:S03]  /*58d0*/  SYNCS.ARRIVE.TRANS64.RED.A1T0 RZ, [UR4], RZ ;  /* 0x000000ffffff79a7 */ /* 0x000fe60008100404 */
.L_x_105:
[----:B-12---:R-:W-:Y:S01]  /*58e0*/  SHF.L.U32 R2, RZ, 0x1f, RZ ;  /* 0x0000001fff027819 */ /* 0x006fe200000006ff */
[----:B------:R-:W-:Y:S01]  /*58f0*/  UIADD3 UR4, UPT, UPT, UR18, 0x290, URZ ;  /* 0x0000029012047890 */ /* 0x000fe2000fffe0ff */
[----:B------:R-:W-:Y:S02]  /*5900*/  PLOP3.LUT P0, PT, PT, PT, UP0, 0x80, 0x8 ;  /* 0x000000000008781c */ /* 0x000fe40003f0f008 */
[----:B----4-:R-:W1:Y:S02]  /*5910*/  SYNCS.PHASECHK.TRANS64.TRYWAIT P1, [UR18+0x290], R2 ;  /* 0x00029002ff0075a7 */ /* 0x010e640008021112 */
[----:B-1----:R-:W-:Y:S09]  /*5920*/  @!P1 BRA `(.L_x_107) ;  /* 0x0000004400bc9947 */ /* 0x002ff20003800000 */
.L_x_229:
[----:B------:R-:W-:Y:S01]  /*5930*/  @!UP0 UPRMT UR4, UR32, 0x654, UR4 ;  /* 0x0000065420048896 */ /* 0x000fe20008000004 */
[----:B------:R-:W-:Y:S01]  /*5940*/  LOP3.LUT R3, R3, 0xffff, RZ, 0xc0, !PT ;  /* 0x0000ffff03037812 */ /* 0x000fe200078ec0ff */
[----:B-1----:R-:W-:-:S03]  /*5950*/  IMAD.MOV.U32 R2, RZ, RZ, 0xffff ;  /* 0x0000ffffff027424 */ /* 0x002fc600078e00ff */
[----:B------:R-:W-:-:S04]  /*5960*/  SHF.R.U32.HI R3, RZ, 0x5, R3 ;  /* 0x00000005ff037819 */ /* 0x000fc80000011603 */
[----:B------:R-:W-:Y:S01]  /*5970*/  @!P0 SYNCS.ARRIVE.TRANS64.RED.A1T0 RZ, [UR4], RZ ;  /* 0x000000ffffff89a7 */ /* 0x000fe20008100404 */
[----:B------:R-:W-:Y:S01]  /*5980*/  NOP ;  /* 0x0000000000007918 */ /* 0x000fe20000000000 */
[----:B------:R-:W1:Y:S01]  /*5990*/  LDS R0, [UR8+0x14] ;  /* 0x00001408ff007984 */ /* 0x000e620008000800 */
[----:B------:R-:W-:-:S04]  /*59a0*/  SHF.L.U32 R2, R2, R3, RZ ;  /* 0x0000000302027219 */ /* 0x000fc800000006ff */
[----:B-1----:R-:W-:-:S04]  /*59b0*/  LOP3.LUT R0, R0, R2, RZ, 0xc0, !PT ;  /* 0x0000000200007212 */ /* 0x002fc800078ec0ff */
[----:B------:R-:W-:Y:S01]  /*59c0*/  ISETP.NE.AND P0, PT, R0, R2, PT ;  /* 0x000000020000720c */ /* 0x000fe20003f05270 */
[----:B------:R-:W-:-:S05]  /*59d0*/  IMAD.MOV.U32 R0, RZ, RZ, 0x1 ;  /* 0x00000001ff007424 */ /* 0x000fca00078e00ff */
[----:B------:R-:W-:-:S07]  /*59e0*/  SHF.L.U32 R0, R0, R3, RZ ;  /* 0x0000000300007219 */ /* 0x000fce00000006ff */
[----:B------:R-:W-:Y:S05]  /*59f0*/  @P0 BRA `(.L_x_108) ;  /* 0x00000000005c0947 */ /* 0x000fea0003800000 */
[----:B------:R-:W1:Y:S02]  /*5a00*/  LDS R3, [UR8+0x18] ;  /* 0x00001808ff037984 */ /* 0x000e640008000800 */
[----:B-1----:R-:W-:-:S04]  /*5a10*/  LOP3.LUT R3, R3, R0, RZ, 0xc0, !PT ;  /* 0x0000000003037212 */ /* 0x002fc800078ec0ff */
[----:B------:R-:W-:-:S13]  /*5a20*/  ISETP.NE.AND P0, PT, R3, R0, PT ;  /* 0x000000000300720c */ /* 0x000fda0003f05270 */
[----:B------:R-:W-:Y:S05]  /*5a30*/  @P0 BRA `(.L_x_109) ;  /* 0x0000000000400947 */ /* 0x000fea0003800000 */
[----:B------:R-:W-:Y:S01]  /*5a40*/  R2UR UR4, R2 ;  /* 0x00000000020472ca */ /* 0x000fe200000e0000 */
[----:B------:R-:W1:Y:S01]  /*5a50*/  S2R R3, SR_LANEID ;  /* 0x0000000000037919 */ /* 0x000e620000000000 */
[----:B------:R-:W-:-:S04]  /*5a60*/  LOP3.LUT R0, RZ, R0, RZ, 0x33, !PT ;  /* 0x00000000ff007212 */ /* 0x000fc800078e33ff */
[----:B---3--:R-:W2:Y:S07]  /*5a70*/  REDUX UR6, R0 ;  /* 0x00000000000673c4 */ /* 0x008eae0000000000 */
[----:B------:R-:W-:-:S03]  /*5a80*/  ULOP3.LUT UR5, URZ, UR4, URZ, 0x33, !UPT ;  /* 0x00000004ff057292 */ /* 0x000fc6000f8e33ff */
[----:B------:R-:W-:Y:S02]  /*5a90*/  VOTEU.ANY UR4, UPT, PT ;  /* 0x0000000000047886 */ /* 0x000fe400038e0100 */
[----:B------:R-:W-:Y:S01]  /*5aa0*/  UFLO.U32 UR4, UR4 ;  /* 0x00000004000472bd */ /* 0x000fe200080e0000 */
[----:B------:R-:W-:-:S04]  /*5ab0*/  IMAD.U32 R2, RZ, RZ, UR5 ;  /* 0x00000005ff027e24 */ /* 0x000fc8000f8e00ff */
[----:B------:R-:W3:Y:S02]  /*5ac0*/  REDUX UR7, R2 ;  /* 0x00000000020773c4 */ /* 0x000ee40000000000 */
[----:B------:R4:W-:Y:S01]  /*5ad0*/  UTCATOMSWS.AND URZ, UR5 ;  /* 0x0000000500ff79e3 */ /* 0x0009e20008000000 */
[----:B--2---:R-:W-:Y:S01]  /*5ae0*/  IMAD.U32 R0, RZ, RZ, UR6 ;  /* 0x00000006ff007e24 */ /* 0x004fe2000f8e00ff */
[----:B-1----:R-:W-:Y:S01]  /*5af0*/  ISETP.EQ.U32.AND P0, PT, R3, UR4, PT ;  /* 0x0000000403007c0c */ /* 0x002fe2000bf02070 */
[----:B---3--:R-:W-:-:S12]  /*5b00*/  IMAD.U32 R2, RZ, RZ, UR7 ;  /* 0x00000007ff027e24 */ /* 0x008fd8000f8e00ff */
[----:B------:R4:W-:Y:S04]  /*5b10*/  @P0 ATOMS.AND RZ, [UR8+0x14], R2 ;  /* 0x00001402ffff098c */ /* 0x0009e8000a800008 */
[----:B------:R4:W-:Y:S01]  /*5b20*/  @P0 ATOMS.AND RZ, [UR8+0x18], R0 ;  /* 0x00001800ffff098c */ /* 0x0009e2000a800008 */
[----:B------:R-:W-:Y:S05]  /*5b30*/  BRA `(.L_x_110) ;  /* 0x0000000000147947 */ /* 0x000fea0003800000 */
.L_x_109:
[----:B------:R-:W-:Y:S02]  /*5b40*/  MOV R2, 0x5b60 ;  /* 0x00005b6000027802 */ /* 0x000fe40000000f00 */
[----:B---3-5:R-:W-:Y:S05]  /*5b50*/  CALL.REL.NOINC `($__internal_0_$__cuda_sm10x_tcgen05_guardrail_trap_col_being_dealloced_not_returned_by_alloc) ;  /* 0x0000004400d47944 */ /* 0x028fea0003c00000 */
[----:B------:R-:W-:Y:S05]  /*5b60*/  BRA `(.L_x_110) ;  /* 0x0000000000087947 */ /* 0x000fea0003800000 */
.L_x_108:
[----:B------:R-:W-:Y:S02]  /*5b70*/  MOV R2, 0x5b90 ;  /* 0x00005b9000027802 */ /* 0x000fe40000000f00 */
[----:B---3-5:R-:W-:Y:S05]  /*5b80*/  CALL.REL.NOINC `($__internal_2_$__cuda_sm10x_tcgen05_guardrail_trap_unallocated_columns_being_dealloced) ;  /* 0x0000004400e07944 */ /* 0x028fea0003c00000 */
.L_x_110:
[----:B------:R-:W-:Y:S01]  /*5b90*/  NOP ;  /* 0x0000000000007918 */ /* 0x000fe20000000000 */
[----:B----4-:R-:W-:Y:S05]  /*5ba0*/  EXIT ;  /* 0x000000000000794d */ /* 0x010fea0003800000 */
.L_x_82:
[----:B------:R-:W2:Y:S01]  /*5bb0*/  LDCU UR5, c[0x0][0x384] ;  /* 0x00007080ff0577ac */ /* 0x000ea20008000800 */
[----:B------:R-:W-:Y:S02]  /*5bc0*/  UISETP.NE.OR UP0, UPT, UR18, 0x3, !UP3 ;  /* 0x000000031200788c */ /* 0x000fe4000df05670 */
[----:B--2---:R-:W-:-:S07]  /*5bd0*/  UIADD3 UR5, UPT, UPT, UR5, 0x3f, URZ ;  /* 0x0000003f05057890 */ /* 0x004fce000fffe0ff */
[----:B------:R-:W-:Y:S05]  /*5be0*/  BRA.U UP0, `(.L_x_111) ;  /* 0x0000001100187547 */ /* 0x000fea000b800000 */
[----:B------:R-:W-:Y:S01]  /*5bf0*/  USHF.R.S32.HI UR4, URZ, 0x1f, UR5 ;  /* 0x0000001fff047899 */ /* 0x000fe20008011405 */
[----:B------:R-:W2:Y:S01]  /*5c00*/  S2UR UR14, SR_CgaCtaId ;  /* 0x00000000000e79c3 */ /* 0x000ea20000008800 */
[----:B------:R-:W3:Y:S01]  /*5c10*/  LDCU UR41, c[0x0][0x370] ;  /* 0x00006e00ff2977ac */ /* 0x000ee20008000800 */
[----:B------:R-:W-:Y:S02]  /*5c20*/  IMAD.MOV.U32 R9, RZ, RZ, 0x1 ;  /* 0x00000001ff097424 */ /* 0x000fe400078e00ff */
[----:B------:R-:W-:Y:S01]  /*5c30*/  IMAD.MOV.U32 R8, RZ, RZ, RZ ;  /* 0x000000ffff087224 */ /* 0x000fe200078e00ff */
[----:B------:R-:W-:Y:S01]  /*5c40*/  ULEA.HI UR4, UR4, UR5, URZ, 0x6 ;  /* 0x0000000504047291 */ /* 0x000fe2000f8f30ff */
[----:B------:R-:W3:Y:S03]  /*5c50*/  LDCU.128 UR32, c[0x0][0xb10] ;  /* 0x00016200ff2077ac */ /* 0x000ee60008000c00 */
[----:B------:R-:W-:Y:S01]  /*5c60*/  USHF.R.S32.HI UR27, URZ, 0x6, UR4 ;  /* 0x00000006ff1b7899 */ /* 0x000fe20008011404 */
[----:B------:R-:W4:Y:S05]  /*5c70*/  LDCU UR40, c[0x0][0x374] ;  /* 0x00006e80ff2877ac */ /* 0x000f2a0008000800 */
[----:B------:R-:W-:Y:S01]  /*5c80*/  IMAD.U32 R2, RZ, RZ, UR27 ;  /* 0x0000001bff027e24 */ /* 0x000fe2000f8e00ff */
[----:B------:R-:W1:Y:S04]  /*5c90*/  LDCU.64 UR4, c[0x0][0x888] ;  /* 0x00011100ff0477ac */ /* 0x000e680008000a00 */
[----:B------:R-:W-:Y:S01]  /*5ca0*/  IABS R0, R2 ;  /* 0x0000000200007213 */ /* 0x000fe20000000000 */
[----:B------:R-:W2:Y:S03]  /*5cb0*/  LDCU.64 UR8, c[0x0][0x348] ;  /* 0x00006900ff0877ac */ /* 0x000ea60008000a00 */
[----:B------:R-:W-:Y:S01]  /*5cc0*/  R2UR UR29, R0 ;  /* 0x00000000001d72ca */ /* 0x000fe200000e0000 */
[----:B------:R-:W2:Y:S01]  /*5cd0*/  LDCU.64 UR30, c[0x0][0x890] ;  /* 0x00011200ff1e77ac */ /* 0x000ea20008000a00 */
[----:B------:R-:W2:Y:S01]  /*5ce0*/  LDCU UR15, c[0x0][0xb0c] ;  /* 0x00016180ff0f77ac */ /* 0x000ea20008000800 */
[----:B------:R-:W2:Y:S10]  /*5cf0*/  LDCU UR50, c[0x0][0xb20] ;  /* 0x00016400ff3277ac */ /* 0x000eb40008000800 */
[----:B------:R-:W4:Y:S01]  /*5d00*/  I2F.RP R0, UR29 ;  /* 0x0000001d00007d06 */ /* 0x000f220008209400 */
[----:B-1----:R-:W-:Y:S01]  /*5d10*/  UISETP.NE.U32.AND UP0, UPT, UR4, URZ, UPT ;  /* 0x000000ff0400728c */ /* 0x002fe2000bf05070 */
[----:B------:R-:W1:Y:S01]  /*5d20*/  LDCU UR4, c[0x0][0xb30] ;  /* 0x00016600ff0477ac */ /* 0x000e620008000800 */
[----:B------:R-:W1:Y:S02]  /*5d30*/  LDCU UR38, c[0x0][0x388] ;  /* 0x00007100ff2677ac */ /* 0x000e640008000800 */
[----:B------:R-:W-:Y:S01]  /*5d40*/  UISETP.NE.AND.EX UP5, UPT, UR5, URZ, UPT, UP0 ;  /* 0x000000ff0500728c */ /* 0x000fe2000bfa5300 */
[----:B------:R-:W-:Y:S01]  /*5d50*/  UMOV UR24, 0x400 ;  /* 0x0000040000187882 */ /* 0x000fe20000000000 */
[----:B---3--:R-:W-:Y:S01]  /*5d60*/  UIMAD.WIDE.U32 UR10, UR41, UR32, URZ ;  /* 0x00000020290a72a5 */ /* 0x008fe2000f8e00ff */
[----:B----4-:R-:W3:Y:S01]  /*5d70*/  MUFU.RCP R0, R0 ;  /* 0x0000000000007308 */ /* 0x010ee20000001000 */
[----:B------:R-:W-:Y:S01]  /*5d80*/  UIMAD.WIDE.U32 UR12, UR40, UR35, URZ ;  /* 0x00000023280c72a5 */ /* 0x000fe2000f8e00ff */
[----:B------:R-:W-:Y:S01]  /*5d90*/  UMOV UR6, URZ ;  /* 0x000000ff00067c82 */ /* 0x000fe20008000000 */
[----:B------:R-:W-:-:S02]  /*5da0*/  UISETP.NE.AND UP0, UPT, UR39, 0x1, UPT ;  /* 0x000000012700788c */ /* 0x000fc4000bf05270 */
[----:B--2---:R-:W-:Y:S02]  /*5db0*/  ULEA UR24, UR14, UR24, 0x18 ;  /* 0x000000180e187291 */ /* 0x004fe4000f8ec0ff */
[----:B------:R-:W-:Y:S02]  /*5dc0*/  UIADD3 UR36, UP0, UPT, UR8, 0x580, URZ ;  /* 0x0000058008247890 */ /* 0x000fe4000ff1e0ff */
[----:B------:R-:W-:Y:S02]  /*5dd0*/  UISETP.NE.U32.AND UP6, UPT, UR30, URZ, UPT ;  /* 0x000000ff1e00728c */ /* 0x000fe4000bfc5070 */
[----:B------:R-:W-:Y:S02]  /*5de0*/  UIADD3 UR48, UPT, UPT, UR24, 0x240, URZ ;  /* 0x0000024018307890 */ /* 0x000fe4000fffe0ff */
[----:B------:R-:W-:Y:S02]  /*5df0*/  UIADD3 UR42, UPT, UPT, UR24, 0x268, URZ ;  /* 0x00000268182a7890 */ /* 0x000fe4000fffe0ff */
[----:B------:R-:W-:Y:S01]  /*5e00*/  UIADD3.X UR37, UPT, UPT, URZ, UR9, URZ, UP0, !UPT ;  /* 0x00000009ff257290 */ /* 0x000fe200087fe4ff */
[----:B---3--:R-:W-:Y:S01]  /*5e10*/  VIADD R0, R0, 0xffffffe ;  /* 0x0ffffffe00007836 */ /* 0x008fe20000000000 */
[----:B------:R-:W-:Y:S01]  /*5e20*/  UISETP.NE.AND UP0, UPT, UR15, 0x1, UPT ;  /* 0x000000010f00788c */ /* 0x000fe2000bf05270 */
[----:B------:R-:W-:Y:S01]  /*5e30*/  UMOV UR10, UR11 ;  /* 0x0000000b000a7c82 */ /* 0x000fe20008000000 */
[----:B------:R-:W-:Y:S01]  /*5e40*/  UMOV UR44, UR13 ;  /* 0x0000000d002c7c82 */ /* 0x000fe20008000000 */
[----:B------:R-:W-:-:S02]  /*5e50*/  UISETP.GE.AND UP2, UPT, UR39, 0x1, UPT ;  /* 0x000000012700788c */ /* 0x000fc4000bf46270 */
[----:B------:R-:W2:Y:S01]  /*5e60*/  F2I.FTZ.U32.TRUNC.NTZ R0, R0 ;  /* 0x0000000000007305 */ /* 0x000ea2000021f000 */
[----:B------:R-:W-:Y:S02]  /*5e70*/  UISETP.NE.AND UP0, UPT, UR34, 0x1, UPT ;  /* 0x000000012200788c */ /* 0x000fe4000bf05270 */
[----:B------:R-:W-:Y:S01]  /*5e80*/  UPLOP3.LUT UP4, UPT, UPT, UPT, UPT, 0x40, 0x4 ;  /* 0x000000000004789c */ /* 0x000fe20003f8e870 */
[----:B------:R-:W3:Y:S01]  /*5e90*/  LDCU.64 UR16, c[0x0][0xb28] ;  /* 0x00016500ff1077ac */ /* 0x000ee20008000a00 */
[----:B------:R-:W-:Y:S02]  /*5ea0*/  UISETP.NE.AND.EX UP6, UPT, UR31, URZ, UPT, UP6 ;  /* 0x000000ff1f00728c */ /* 0x000fe4000bfc5360 */
[----:B------:R-:W-:Y:S02]  /*5eb0*/  UIADD3 UR8, UPT, UPT, UR24, 0x400, URZ ;  /* 0x0000040018087890 */ /* 0x000fe4000fffe0ff */
[----:B------:R-:W-:Y:S01]  /*5ec0*/  UIADD3 UR9, UPT, UPT, UR24, 0x240, URZ ;  /* 0x0000024018097890 */ /* 0x000fe2000fffe0ff */
[----:B--2---:R-:W-:Y:S01]  /*5ed0*/  R2UR UR7, R0 ;  /* 0x00000000000772ca */ /* 0x004fe200000e0000 */
[----:B------:R-:W-:Y:S01]  /*5ee0*/  UPRMT UR48, UR14, 0x654, UR48 ;  /* 0x000006540e307896 */ /* 0x000fe20008000030 */
[----:B------:R-:W-:Y:S01]  /*5ef0*/  IABS R0, R2 ;  /* 0x0000000200007213 */ /* 0x000fe20000000000 */
[----:B------:R-:W-:-:S02]  /*5f00*/  UPRMT UR42, URZ, 0x654, UR42 ;  /* 0x00000654ff2a7896 */ /* 0x000fc4000800002a */
[----:B------:R-:W-:Y:S02]  /*5f10*/  USHF.R.U32.HI UR45, URZ, UR33, UR10 ;  /* 0x00000021ff2d7299 */ /* 0x000fe4000801160a */
[----:B------:R-:W-:Y:S01]  /*5f20*/  IMAD.MOV R0, RZ, RZ, -R0 ;  /* 0x000000ffff007224 */ /* 0x000fe200078e0a00 */
[----:B------:R-:W-:Y:S02]  /*5f30*/  USHF.R.U32.HI UR44, URZ, UR50, UR44 ;  /* 0x00000032ff2c7299 */ /* 0x000fe4000801162c */
[----:B-1----:R-:W-:Y:S02]  /*5f40*/  UISETP.NE.AND UP3, UPT, UR4, 0x1, UPT ;  /* 0x000000010400788c */ /* 0x002fe4000bf65270 */
[----:B------:R-:W-:Y:S01]  /*5f50*/  R2UR UR46, R0 ;  /* 0x00000000002e72ca */ /* 0x000fe200000e0000 */
[----:B------:R-:W-:Y:S02]  /*5f60*/  UIADD3 UR5, UPT, UPT, URZ, -UR7, URZ ;  /* 0x80000007ff057290 */ /* 0x000fe4000fffe0ff */
[----:B------:R-:W-:-:S02]  /*5f70*/  UISETP.NE.AND UP2, UPT, UR38, URZ, UPT ;  /* 0x000000ff2600728c */ /* 0x000fc4000bf45270 */
[----:B------:R-:W-:Y:S02]  /*5f80*/  UIMAD UR5, UR5, UR29, URZ ;  /* 0x0000001d050572a4 */ /* 0x000fe4000f8e02ff */
[----:B------:R-:W-:Y:S02]  /*5f90*/  UISETP.NE.AND UP0, UPT, UR27, URZ, UPT ;  /* 0x000000ff1b00728c */ /* 0x000fe4000bf05270 */
[----:B------:R-:W-:-:S07]  /*5fa0*/  UIMAD.WIDE.U32 UR6, UR7, UR5, UR6 ;  /* 0x00000005070672a5 */ /* 0x000fce000f8e0006 */
[----:B---3--:R-:W-:-:S05]  /*5fb0*/  UMOV UR43, UR7 ;  /* 0x00000007002b7c82 */ /* 0x008fca0008000000 */
.L_x_121:
[----:B-1----:R-:W-:Y:S04]  /*5fc0*/  SHF.L.U32 R2, R8, 0x1f, RZ ;  /* 0x0000001f08027819 */ /* 0x002fe800000006ff */
[----:B------:R-:W1:Y:S02]  /*5fd0*/  SYNCS.PHASECHK.TRANS64.TRYWAIT P0, [UR24+0x260], R2 ;  /* 0x00026002ff0075a7 */ /* 0x000e640008001118 */
[----:B-1----:R-:W-:Y:S05]  /*5fe0*/  @!P0 BRA `(.L_x_112) ;  /* 0x0000004000248947 */ /* 0x002fea0003800000 */
.L_x_231:
[----:B------:R-:W2:Y:S01]  /*5ff0*/  LDS.128 R4, [UR24+0x2a0] ;  /* 0x0002a018ff047984 */ /* 0x000ea20008000c00 */
[----:B------:R-:W-:Y:S01]  /*6000*/  UISETP.GE.AND UP0, UPT, UR39, 0x1, UPT ;  /* 0x000000012700788c */ /* 0x000fe2000bf06270 */
[----:B------:R-:W-:Y:S01]  /*6010*/  @!PT LDS RZ, [RZ] ;  /* 0x00000000fffff984 */ /* 0x000fe20000000800 */
[----:B------:R-:W-:Y:S01]  /*6020*/  @!PT LDS RZ, [RZ] ;  /* 0x00000000fffff984 */ /* 0x000fe20000000800 */
[----:B------:R-:W-:Y:S01]  /*6030*/  @!PT LDS RZ, [RZ] ;  /* 0x00000000fffff984 */ /* 0x000fe20000000800 */
[----:B------:R-:W-:Y:S01]  /*6040*/  @!PT LDS RZ, [RZ] ;  /* 0x00000000fffff984 */ /* 0x000fe20000000800 */
[----:B------:R3:W-:Y:S06]  /*6050*/  MEMBAR.ALL.CTA ;  /* 0x0000000000007992 */ /* 0x0007ec0000008000 */
[----:B---3--:R-:W3:Y:S02]  /*6060*/  FENCE.VIEW.ASYNC.S ;  /* 0x00000000000073c6 */ /* 0x008ee40000000000 */
[----:B---3--:R-:W-:Y:S01]  /*6070*/  SYNCS.ARRIVE.TRANS64.RED.A1T0 RZ, [UR42], RZ ;  /* 0x000000ffffff79a7 */ /* 0x008fe2000810042a */
[----:B--2---:R-:W-:Y:S11]  /*6080*/  LOP3.LUT P0, RZ, R6, 0x1, RZ, 0xc0, !PT ;  /* 0x0000000106ff7812 */ /* 0x004ff6000780c0ff */
[----:B------:R-:W-:Y:S02]  /*6090*/  @!UPT UIADD3 URZ, UPT, UPT, URZ, URZ, URZ ;  /* 0x000000fffffff290 */ /* 0x000fe4000fffe0ff */
[----:B------:R-:W-:Y:S01]  /*60a0*/  VOTEU.ANY UP2, P0 ;  /* 0x0000000000ff7886 */ /* 0x000fe20000040100 */
[----:B------:R-:W-:Y:S11]  /*60b0*/  PLOP3.LUT P1, PT, PT, PT, UP2, 0x80, 0x8 ;  /* 0x000000000008781c */ /* 0x000ff60003f2f028 */
[----:B------:R-:W-:Y:S02]  /*60c0*/  @!UPT UIADD3 URZ, UPT, UPT, URZ, URZ, URZ ;  /* 0x000000fffffff290 */ /* 0x000fe4000fffe0ff */
[----:B-1----:R-:W-:Y:S02]  /*60d0*/  @P1 MOV R2, R4 ;  /* 0x0000000400021202 */ /* 0x002fe40000000f00 */
[----:B------:R-:W-:Y:S02]  /*60e0*/  @P1 LOP3.LUT R0, R5, 0xffff, RZ, 0xc0, !PT ;  /* 0x0000ffff05001812 */ /* 0x000fe400078ec0ff */
[----:B------:R-:W-:Y:S02]  /*60f0*/  @P1 R2UR UR5, R2 ;  /* 0x00000000020512ca */ /* 0x000fe400000e0000 */
[----:B------:R-:W-:Y:S11]  /*6100*/  @P1 R2UR UR4, R0 ;  /* 0x00000000000412ca */ /* 0x000ff600000e0000 */
[----:B------:R-:W-:Y:S02]  /*6110*/  @UP2 UMOV UR14, UR5 ;  /* 0x00000005000e2c82 */ /* 0x000fe40008000000 */
[----:B------:R-:W-:Y:S01]  /*6120*/  @UP2 UMOV UR7, UR4 ;  /* 0x0000000400072c82 */ /* 0x000fe20008000000 */
[----:B------:R-:W-:Y:S05]  /*6130*/  BRA.U !UP0, `(.L_x_113) ;  /* 0x0000000108c07547 */ /* 0x000fea000b800000 */
[----:B------:R-:W-:Y:S02]  /*6140*/  UIMAD.WIDE.U32 UR12, UR7, UR35, URZ ;  /* 0x00000023070c72a5 */ /* 0x000fe4000f8e00ff */
[----:B------:R-:W-:Y:S02]  /*6150*/  UP2UR UR25, UPR, URZ, 0x4 ;  /* 0x00000004ff197883 */ /* 0x000fe40008000000 */
[----:B------:R-:W-:Y:S02]  /*6160*/  UISETP.NE.AND UP2, UPT, UR34, 0x1, UPT ;  /* 0x000000012200788c */ /* 0x000fe4000bf45270 */
[----:B------:R-:W-:Y:S02]  /*6170*/  UIMAD.WIDE.U32 UR18, UR14, UR32, URZ ;  /* 0x000000200e1272a5 */ /* 0x000fe4000f8e00ff */
[----:B------:R-:W-:Y:S02]  /*6180*/  USEL UR4, UR40, UR44, !UP2 ;  /* 0x0000002c28047287 */ /* 0x000fe4000d000000 */
[----:B------:R-:W-:Y:S02]  /*6190*/  UISETP.NE.AND UP0, UPT, UR15, 0x1, UPT ;  /* 0x000000010f00788c */ /* 0x000fe4000bf05270 */
[----:B------:R-:W-:Y:S02]  /*61a0*/  UP2UR UR28, UPR, URZ, 0x2 ;  /* 0x00000002ff1c7883 */ /* 0x000fe40008000000 */
[----:B------:R-:W-:Y:S02]  /*61b0*/  UISETP.NE.AND UP1, UPT, UR39, 0x1, UPT ;  /* 0x000000012700788c */ /* 0x000fe4000bf25270 */
[----:B------:R-:W-:Y:S02]  /*61c0*/  UIMAD.WIDE.U32 UR20, UR4, UR16, URZ ;  /* 0x00000010041472a5 */ /* 0x000fe4000f8e00ff */
[----:B------:R-:W-:Y:S01]  /*61d0*/  USEL UR10, UR41, UR45, !UP0 ;  /* 0x0000002d290a7287 */ /* 0x000fe2000c000000 */
[----:B------:R-:W-:Y:S02]  /*61e0*/  UMOV UR5, UR13 ;  /* 0x0000000d00057c82 */ /* 0x000fe40008000000 */
[----:B------:R-:W-:Y:S02]  /*61f0*/  USHF.R.U32.HI UR6, URZ, UR50, UR5 ;  /* 0x00000032ff067299 */ /* 0x000fe40008011605 */
[----:B------:R-:W-:Y:S02]  /*6200*/  UIMAD.WIDE.U32 UR22, UR10, UR16, URZ ;  /* 0x000000100a1672a5 */ /* 0x000fe4000f8e00ff */
[----:B------:R-:W-:Y:S02]  /*6210*/  USEL UR6, UR7, UR6, !UP2 ;  /* 0x0000000607067287 */ /* 0x000fe4000d000000 */
[----:B------:R-:W-:Y:S02]  /*6220*/  UISETP.NE.AND UP2, UPT, UR25, URZ, UPT ;  /* 0x000000ff1900728c */ /* 0x000fe4000bf45270 */
[----:B------:R-:W-:Y:S01]  /*6230*/  UIMAD.WIDE.U32 UR12, UR6, UR16, URZ ;  /* 0x00000010060c72a5 */ /* 0x000fe2000f8e00ff */
[----:B------:R-:W-:Y:S02]  /*6240*/  UMOV UR5, UR19 ;  /* 0x0000001300057c82 */ /* 0x000fe40008000000 */
[----:B------:R-:W-:Y:S03]  /*6250*/  USHF.R.U32.HI UR11, URZ, UR33, UR5 ;  /* 0x00000021ff0b7299 */ /* 0x000fe60008011605 */
[----:B------:R-:W-:Y:S02]  /*6260*/  UMOV UR5, UR21 ;  /* 0x0000001500057c82 */ /* 0x000fe40008000000 */
[----:B------:R-:W-:Y:S03]  /*6270*/  @UP1 USHF.R.U32.HI UR4, URZ, UR17, UR5 ;  /* 0x00000011ff041299 */ /* 0x000fe60008011605 */
[----:B------:R-:W-:Y:S01]  /*6280*/  UMOV UR5, UR23 ;  /* 0x0000001700057c82 */ /* 0x000fe20008000000 */
[----:B------:R-:W-:Y:S02]  /*6290*/  UIMAD UR4, UR39, UR4, URZ ;  /* 0x00000004270472a4 */ /* 0x000fe4000f8e02ff */
[----:B------:R-:W-:Y:S02]  /*62a0*/  @UP1 USHF.R.U32.HI UR10, URZ, UR17, UR5 ;  /* 0x00000011ff0a1299 */ /* 0x000fe40008011605 */
[----:B------:R-:W-:Y:S02]  /*62b0*/  USEL UR5, UR14, UR11, !UP0 ;  /* 0x0000000b0e057287 */ /* 0x000fe4000c000000 */
[----:B------:R-:W-:Y:S02]  /*62c0*/  UIMAD UR11, UR39, UR10, URZ ;  /* 0x0000000a270b72a4 */ /* 0x000fe4000f8e02ff */
[----:B------:R-:W-:Y:S03]  /*62d0*/  UISETP.GE.AND UP0, UPT, UR6, UR4, UPT ;  /* 0x000000040600728c */ /* 0x000fe6000bf06270 */
[----:B------:R-:W-:Y:S01]  /*62e0*/  UMOV UR4, UR13 ;  /* 0x0000000d00047c82 */ /* 0x000fe20008000000 */
[----:B------:R-:W-:Y:S02]  /*62f0*/  UISETP.GE.OR UP0, UPT, UR5, UR11, UP0 ;  /* 0x0000000b0500728c */ /* 0x000fe40008706670 */
[----:B------:R-:W-:Y:S02]  /*6300*/  USHF.R.U32.HI UR4, URZ, UR17, UR4 ;  /* 0x00000011ff047299 */ /* 0x000fe40008011604 */
[----:B------:R-:W-:Y:S02]  /*6310*/  UIMAD.WIDE.U32 UR12, UR5, UR16, URZ ;  /* 0x00000010050c72a5 */ /* 0x000fe4000f8e00ff */
[----:B------:R-:W-:Y:S04]  /*6320*/  USEL UR18, UR6, UR4, !UP1 ;  /* 0x0000000406127287 */ /* 0x000fe8000c800000 */
[----:B------:R-:W-:Y:S01]  /*6330*/  UIADD3 UR11, UPT, UPT, -UR18, URZ, URZ ;  /* 0x000000ff120b7290 */ /* 0x000fe2000fffe1ff */
[----:B------:R-:W-:Y:S02]  /*6340*/  @!UP0 UMOV UR4, UR13 ;  /* 0x0000000d00048c82 */ /* 0x000fe40008000000 */
[----:B------:R-:W-:Y:S02]  /*6350*/  @!UP0 USHF.R.U32.HI UR4, URZ, UR17, UR4 ;  /* 0x00000011ff048299 */ /* 0x000fe40008011604 */
[----:B------:R-:W-:Y:S02]  /*6360*/  UIMAD UR11, UR39, UR11, UR6 ;  /* 0x0000000b270b72a4 */ /* 0x000fe4000f8e0206 */
[----:B------:R-:W-:Y:S02]  /*6370*/  @!UP0 USEL UR4, UR5, UR4, !UP1 ;  /* 0x0000000405048287 */ /* 0x000fe4000c800000 */
[----:B------:R-:W-:Y:S02]  /*6380*/  UISETP.NE.AND UP1, UPT, UR28, URZ, UPT ;  /* 0x000000ff1c00728c */ /* 0x000fe4000bf25270 */
[----:B------:R-:W-:Y:S02]  /*6390*/  @!UP0 UIMAD UR11, UR10, UR11, UR4 ;  /* 0x0000000b0a0b82a4 */ /* 0x000fe4000f8e0204 */
[----:B------:R-:W-:Y:S02]  /*63a0*/  @!UP0 UIADD3 UR12, UPT, UPT, UR18, -UR4, URZ ;  /* 0x80000004120c8290 */ /* 0x000fe4000fffe0ff */
[----:B------:R-:W-:Y:S02]  /*63b0*/  UIADD3 UR4, UPT, UPT, -UR5, URZ, URZ ;  /* 0x000000ff05047290 */ /* 0x000fe4000fffe1ff */
[----:B------:R-:W-:Y:S02]  /*63c0*/  UIADD3 UR10, UPT, UPT, -UR6, URZ, URZ ;  /* 0x000000ff060a7290 */ /* 0x000fe4000fffe1ff */
[----:B------:R-:W-:Y:S02]  /*63d0*/  @!UP0 UIMAD UR6, UR12, UR39, UR5 ;  /* 0x000000270c0682a4 */ /* 0x000fe4000f8e0205 */
[----:B------:R-:W-:Y:S02]  /*63e0*/  UIMAD UR14, UR15, UR4, UR14 ;  /* 0x000000040f0e72a4 */ /* 0x000fe4000f8e020e */
[----:B------:R-:W-:Y:S01]  /*63f0*/  UIMAD UR7, UR34, UR10, UR7 ;  /* 0x0000000a220772a4 */ /* 0x000fe2000f8e0207 */
[----:B------:R-:W-:Y:S02]  /*6400*/  @!UP0 UMOV UR5, UR11 ;  /* 0x0000000b00058c82 */ /* 0x000fe40008000000 */
[----:B------:R-:W-:Y:S02]  /*6410*/  UIMAD UR14, UR5, UR15, UR14 ;  /* 0x0000000f050e72a4 */ /* 0x000fe4000f8e020e */
[----:B------:R-:W-:Y:S11]  /*6420*/  UIMAD UR7, UR6, UR34, UR7 ;  /* 0x00000022060772a4 */ /* 0x000ff6000f8e0207 */
[----:B------:R-:W-:Y:S01]  /*6430*/  @!UPT UIADD3 URZ, UPT, UPT, URZ, URZ, URZ ;  /* 0x000000fffffff290 */ /* 0x000fe2000fffe0ff */
.L_x_113:
[----:B------:R-:W1:Y:S01]  /*6440*/  @!UP3 LDCU.128 UR20, c[0x0][0xb10] ;  /* 0x00016200ff14b7ac */ /* 0x000e620008000c00 */
[----:B------:R-:W-:Y:S04]  /*6450*/  MOV R0, UR26 ;  /* 0x0000001a00007c02 */ /* 0x000fe80008000f00 */
[----:B------:R-:W-:Y:S01]  /*6460*/  IABS R0, R0 ;  /* 0x0000000000007213 */ /* 0x000fe20000000000 */
[----:B------:R-:W2:Y:S01]  /*6470*/  @!UP3 LDCU UR5, c[0x0][0xb0c] ;  /* 0x00016180ff05b7ac */ /* 0x000ea20008000800 */
[----:B-1----:R-:W-:Y:S07]  /*6480*/  UIMAD.WIDE.U32 UR10, UR14, UR20, URZ ;  /* 0x000000140e0a72a5 */ /* 0x002fee000f8e00ff */
[----:B------:R-:W-:Y:S01]  /*6490*/  @!UP3 UMOV UR4, UR11 ;  /* 0x0000000b0004bc82 */ /* 0x000fe20008000000 */
[----:B--2---:R-:W-:Y:S02]  /*64a0*/  @!UP3 UISETP.NE.AND UP0, UPT, UR5, 0x1, UPT ;  /* 0x000000010500b88c */ /* 0x004fe4000bf05270 */
[----:B------:R-:W-:Y:S02]  /*64b0*/  @!UP3 USHF.R.U32.HI UR4, URZ, UR21, UR4 ;  /* 0x00000015ff04b299 */ /* 0x000fe40008011604 */
[----:B------:R-:W-:Y:S02]  /*64c0*/  UIMAD.WIDE.U32 UR10, UR7, UR23, URZ ;  /* 0x00000017070a72a5 */ /* 0x000fe4000f8e00ff */
[----:B------:R-:W-:Y:S02]  /*64d0*/  @!UP3 USEL UR12, UR14, UR4, !UP0 ;  /* 0x000000040e0cb287 */ /* 0x000fe4000c000000 */
[----:B------:R-:W-:Y:S03]  /*64e0*/  @!UP3 UISETP.NE.AND UP0, UPT, UR22, 0x1, UPT ;  /* 0x000000011600b88c */ /* 0x000fe6000bf05270 */
[----:B------:R-:W-:Y:S02]  /*64f0*/  @!UP3 UMOV UR6, UR11 ;  /* 0x0000000b0006bc82 */ /* 0x000fe40008000000 */
[----:B------:R-:W1:Y:S02]  /*6500*/  @!UP3 LDCU UR4, c[0x0][0xb20] ;  /* 0x00016400ff04b7ac */ /* 0x000e640008000800 */
[----:B-1----:R-:W-:Y:S04]  /*6510*/  @!UP3 USHF.R.U32.HI UR6, URZ, UR4, UR6 ;  /* 0x00000004ff06b299 */ /* 0x002fe80008011606 */
[----:B------:R-:W-:Y:S04]  /*6520*/  @!UP3 USEL UR6, UR7, UR6, !UP0 ;  /* 0x000000060706b287 */ /* 0x000fe8000c000000 */
[----:B------:R-:W-:Y:S02]  /*6530*/  @!UP3 UIADD3 UR4, UPT, UPT, -UR12, UR6, URZ ;  /* 0x000000060c04b290 */ /* 0x000fe4000fffe1ff */
[----:B------:R-:W-:Y:S02]  /*6540*/  @!UP3 UIADD3 UR6, UPT, UPT, UR12, -UR6, URZ ;  /* 0x800000060c06b290 */ /* 0x000fe4000fffe0ff */
[----:B------:R-:W-:Y:S02]  /*6550*/  @!UP3 UIMAD UR14, UR4, UR5, UR14 ;  /* 0x00000005040eb2a4 */ /* 0x000fe4000f8e020e */
[----:B------:R-:W-:Y:S01]  /*6560*/  @!UP3 UIMAD UR7, UR6, UR22, UR7 ;  /* 0x000000160607b2a4 */ /* 0x000fe2000f8e0207 */
[----:B------:R-:W-:Y:S11]  /*6570*/  BRA.U UP4, `(.L_x_114) ;  /* 0x0000000104107547 */ /* 0x000ff6000b800000 */
[----:B------:R-:W-:Y:S04]  /*6580*/  MOV R3, UR51 ;  /* 0x0000003300037c02 */ /* 0x000fe80008000f00 */
[----:B------:R-:W-:Y:S04]  /*6590*/  SHF.L.U32 R3, R3, 0x1f, RZ ;  /* 0x0000001f03037819 */ /* 0x000fe800000006ff */
[----:B------:R-:W1:Y:S02]  /*65a0*/  SYNCS.PHASECHK.TRANS64.TRYWAIT P0, [UR24+0x258], R3 ;  /* 0x00025803ff0075a7 */ /* 0x000e640008001118 */
[----:B-1----:R-:W-:Y:S05]  /*65b0*/  @!P0 BRA `(.L_x_115) ;  /* 0x0000003800c88947 */ /* 0x002fea0003800000 */
.L_x_114:
[----:B------:R-:W-:Y:S01]  /*65c0*/  UISETP.NE.AND UP4, UPT, UR27, URZ, UPT ;  /* 0x000000ff1b00728c */ /* 0x000fe2000bf85270 */
[----:B------:R-:W-:Y:S02]  /*65d0*/  R2UR UR5, R0 ;  /* 0x00000000000572ca */ /* 0x000fe400000e0000 */
[----:B------:R-:W-:Y:S02]  /*65e0*/  ISETP.NE.U32.AND P2, PT, RZ, UR30, PT ;  /* 0x0000001eff007c0c */ /* 0x000fe4000bf45070 */
[----:B-1----:R-:W-:Y:S02]  /*65f0*/  SHF.L.U32 R2, R9, 0x1f, RZ ;  /* 0x0000001f09027819 */ /* 0x002fe400000006ff */
[----:B------:R-:W-:Y:S07]  /*6600*/  ISETP.NE.AND.EX P2, PT, RZ, UR31, PT, P2 ;  /* 0x0000001fff007c0c */ /* 0x000fee000bf45320 */
[----:B------:R-:W-:Y:S07]  /*6610*/  UIMAD.WIDE.U32 UR10, UR43, UR5, URZ ;  /* 0x000000052b0a72a5 */ /* 0x000fee000f8e00ff */
[----:B------:R-:W-:Y:S02]  /*6620*/  UMOV UR4, UR11 ;  /* 0x0000000b00047c82 */ /* 0x000fe40008000000 */
[----:B------:R-:W-:Y:S04]  /*6630*/  UIMAD UR5, UR4, UR46, UR5 ;  /* 0x0000002e040572a4 */ /* 0x000fe8000f8e0205 */
[----:B------:R-:W-:Y:S11]  /*6640*/  UISETP.GT.U32.AND UP0, UPT, UR29, UR5, UPT ;  /* 0x000000051d00728c */ /* 0x000ff6000bf04070 */
[----:B------:R-:W-:Y:S02]  /*6650*/  @!UP0 UIADD3 UR5, UPT, UPT, UR5, -UR29, URZ ;  /* 0x8000001d05058290 */ /* 0x000fe4000fffe0ff */
[----:B------:R-:W-:Y:S02]  /*6660*/  @!UP0 UIADD3 UR4, UPT, UPT, UR4, 0x1, URZ ;  /* 0x0000000104048890 */ /* 0x000fe4000fffe0ff */
[----:B------:R-:W-:Y:S02]  /*6670*/  UISETP.GE.U32.AND UP0, UPT, UR5, UR29, UPT ;  /* 0x0000001d0500728c */ /* 0x000fe4000bf06070 */
[----:B------:R-:W-:Y:S09]  /*6680*/  ULOP3.LUT UR5, UR26, UR27, URZ, 0x3c, !UPT ;  /* 0x0000001b1a057292 */ /* 0x000ff2000f8e3cff */
[----:B------:R-:W-:Y:S02]  /*6690*/  @UP0 UIADD3 UR4, UPT, UPT, UR4, 0x1, URZ ;  /* 0x0000000104040890 */ /* 0x000fe4000fffe0ff */
[----:B------:R-:W-:Y:S11]  /*66a0*/  UISETP.GE.AND UP0, UPT, UR5, URZ, UPT ;  /* 0x000000ff0500728c */ /* 0x000ff6000bf06270 */
[----:B------:R-:W-:Y:S02]  /*66b0*/  @!UP0 UIADD3 UR4, UPT, UPT, -UR4, URZ, URZ ;  /* 0x000000ff04048290 */ /* 0x000fe4000fffe1ff */
[----:B------:R-:W-:Y:S04]  /*66c0*/  @!UP4 ULOP3.LUT UR4, URZ, UR27, URZ, 0x33, !UPT ;  /* 0x0000001bff04c292 */ /* 0x000fe8000f8e33ff */
[----:B------:R-:W-:Y:S04]  /*66d0*/  UIADD3 UR5, UPT, UPT, -UR4, URZ, URZ ;  /* 0x000000ff04057290 */ /* 0x000fe8000fffe1ff */
[----:B------:R-:W-:Y:S01]  /*66e0*/  UIMAD UR6, UR27, UR5, UR26 ;  /* 0x000000051b0672a4 */ /* 0x000fe2000f8e021a */
[----:B------:R-:W-:Y:S11]  /*66f0*/  BRA.U !UP6, `(.L_x_116) ;  /* 0x000000010e387547 */ /* 0x000ff6000b800000 */
[----:B------:R-:W-:Y:S01]  /*6700*/  UPLOP3.LUT UP1, UPT, UPT, UPT, UP5, 0x80, 0x8 ;  /* 0x000000000008789c */ /* 0x000fe20003f2f050 */
[----:B------:R-:W-:Y:S01]  /*6710*/  HFMA2 R0, -RZ, RZ, 0, 5.9604644775390625e-08 ;  /* 0x00000001ff007431 */ /* 0x000fe200000001ff */
[----:B------:R-:W1:Y:S01]  /*6720*/  LDCU.64 UR12, c[0x0][0x358] ;  /* 0x00006b00ff0c77ac */ /* 0x000e620008000a00 */
[----:B------:R-:W-:Y:S03]  /*6730*/  IMAD.MOV.U32 R79, RZ, RZ, 0x1 ;  /* 0x00000001ff4f7424 */ /* 0x000fe600078e00ff */
[----:B------:R-:W-:Y:S05]  /*6740*/  PLOP3.LUT P0, PT, PT, PT, UP1, 0x80, 0x8 ;  /* 0x000000000008781c */ /* 0x000fea0003f0f018 */
[----:B------:R-:W2:Y:S01]  /*6750*/  @UP1 LDCU.64 UR10, c[0x0][0x888] ;  /* 0x00011100ff0a17ac */ /* 0x000ea20008000a00 */
[----:B------:R-:W-:Y:S07]  /*6760*/  @UP1 UIMAD UR5, UR49, UR30, URZ ;  /* 0x0000001e310512a4 */ /* 0x000fee000f8e02ff */
[----:B------:R-:W-:Y:S01]  /*6770*/  @!P0 PRMT R79, R0, 0x7610, R79 ;  /* 0x00007610004f8816 */ /* 0x000fe2000000004f */
[----:B--2---:R-:W-:Y:S03]  /*6780*/  @UP1 UIMAD.WIDE UR10, UR5, 0x4, UR10 ;  /* 0x00000004050a18a5 */ /* 0x004fe6000f8e020a */
[----:B------:R-:W2:Y:S03]  /*6790*/  @!UP1 LDCU UR5, c[0x0][0x880] ;  /* 0x00011000ff0597ac */ /* 0x000ea60008000800 */
[----:B------:R-:W-:Y:S01]  /*67a0*/  IMAD.U32 R10, RZ, RZ, UR10 ;  /* 0x0000000aff0a7e24 */ /* 0x000fe2000f8e00ff */
[----:B------:R-:W-:Y:S05]  /*67b0*/  MOV R11, UR11 ;  /* 0x0000000b000b7c02 */ /* 0x000fea0008000f00 */
[----:B-1---5:R1:W5:Y:S02]  /*67c0*/  @P0 LDG.E R39, desc[UR12][R10.64] ;  /* 0x0000000c0a270981 */ /* 0x022364000c1e1900 */
[----:B-12---:R-:W-:Y:S07]  /*67d0*/  @!P0 IMAD.U32 R39, RZ, RZ, UR5 ;  /* 0x00000005ff278e24 */ /* 0x006fee000f8e00ff */
.L_x_116:
[----:B-----5:R-:W-:Y:S01]  /*67e0*/  @!P2 FSETP.EQ.AND P0, PT, R39, RZ, PT ;  /* 0x000000ff2700a20b */ /* 0x020fe20003f02000 */
[----:B------:R-:W-:Y:S01]  /*67f0*/  @!UPT UIADD3 URZ, UPT, UPT, URZ, URZ, URZ ;  /* 0x000000fffffff290 */ /* 0x000fe2000fffe0ff */
[----:B------:R-:W-:Y:S11]  /*6800*/  @!P2 BRA `(.L_x_117) ;  /* 0x000000000014a947 */ /* 0x000ff60003800000 */
[----:B------:R-:W-:Y:S02]  /*6810*/  LOP3.LUT P2, RZ, R79, 0xff, RZ, 0xc0, !PT ;  /* 0x000000ff4fff7812 */ /* 0x000fe4000784c0ff */
[----:B------:R-:W-:Y:S04]  /*6820*/  PLOP3.LUT P0, PT, PT, PT, UP1, 0x80, 0x8 ;  /* 0x000000000008781c */ /* 0x000fe80003f0f018 */
[----:B------:R-:W-:Y:S07]  /*6830*/  PLOP3.LUT P0, PT, P0, PT, PT, 0x8, 0x80 ;  /* 0x000000000080781c */ /* 0x000fee000070e170 */
[----:B------:R-:W-:Y:S11]  /*6840*/  @P2 FSETP.EQ.AND P0, PT, R39, RZ, PT ;  /* 0x000000ff2700220b */ /* 0x000ff60003f02000 */
[----:B------:R-:W-:Y:S02]  /*6850*/  @!UPT UIADD3 URZ, UPT, UPT, URZ, URZ, URZ ;  /* 0x000000fffffff290 */ /* 0x000fe4000fffe0ff */
.L_x_117:
[----:B------:R-:W1:Y:S01]  /*6860*/  SYNCS.PHASECHK.TRANS64.TRYWAIT P2, [UR24+0x248], R2 ;  /* 0x00024802ff0075a7 */ /* 0x000e620008041118 */
[----:B------:R-:W-:Y:S04]  /*6870*/  @P1 SHF.R.U32.HI R4, RZ, 0x10, R5 ;  /* 0x00000010ff041819 */ /* 0x000fe80000011605 */
[----:B------:R-:W-:Y:S02]  /*6880*/  @P1 R2UR UR49, R4 ;  /* 0x00000000043112ca */ /* 0x000fe400000e0000 */
[----:B------:R-:W-:Y:S01]  /*6890*/  ELECT P1, URZ, PT ;  /* 0x0000000000ff782f */ /* 0x000fe20003820000 */
[----:B------:R-:W-:Y:S01]  /*68a0*/  @!UPT UIADD3 URZ, UPT, UPT, URZ, URZ, URZ ;  /* 0x000000fffffff290 */ /* 0x000fe2000fffe0ff */
[----:B-1----:R-:W-:Y:S11]  /*68b0*/  @!P2 BRA `(.L_x_118) ;  /* 0x000000380020a947 */ /* 0x002ff60003800000 */
.L_x_234:
[----:B------:R-:W-:Y:S01]  /*68c0*/  PLOP3.LUT P0, PT, P0, P1, PT, 0xf2, 0x2f ;  /* 0x00000000002f781c */ /* 0x000fe20000703e72 */
[----:B------:R-:W-:Y:S11]  /*68d0*/  BSSY.RECONVERGENT B0, `(.L_x_119) ;  /* 0x0000029000007945 */ /* 0x000ff60003800200 */
[----:B------:R-:W-:Y:S01]  /*68e0*/  @!UPT UIADD3 URZ, UPT, UPT, URZ, URZ, URZ ;  /* 0x000000fffffff290 */ /* 0x000fe2000fffe0ff */
[----:B------:R-:W-:Y:S05]  /*68f0*/  @P0 BRA `(.L_x_120) ;  /* 0x0000000000980947 */ /* 0x000fea0003800000 */
[----:B------:R-:W-:Y:S01]  /*6900*/  IMAD.U32 R3, RZ, RZ, UR38 ;  /* 0x00000026ff037e24 */ /* 0x000fe2000f8e00ff */
[----:B------:R-:W-:Y:S01]  /*6910*/  ULOP3.LUT UR5, UR4, UR38, URZ, 0x3c, !UPT ;  /* 0x0000002604057292 */ /* 0x000fe2000f8e3cff */
[----:B-1----:R-:W-:Y:S01]  /*6920*/  IMAD.U32 R0, RZ, RZ, UR4 ;  /* 0x00000004ff007e24 */ /* 0x002fe2000f8e00ff */
[----:B------:R-:W-:Y:S02]  /*6930*/  UISETP.NE.AND UP4, UPT, UR38, URZ, UPT ;  /* 0x000000ff2600728c */ /* 0x000fe4000bf85270 */
[----:B------:R-:W-:Y:S01]  /*6940*/  IABS R3, R3 ;  /* 0x0000000300037213 */ /* 0x000fe20000000000 */
[----:B------:R-:W-:Y:S01]  /*6950*/  USHF.L.U32 UR10, UR6, 0x6, URZ ;  /* 0x00000006060a7899 */ /* 0x000fe200080006ff */
[----:B------:R-:W-:Y:S01]  /*6960*/  IABS R0, R0 ;  /* 0x0000000000007213 */ /* 0x000fe20000000000 */
[----:B------:R-:W-:Y:S01]  /*6970*/  USHF.L.U32 UR11, UR47, 0x6, URZ ;  /* 0x000000062f0b7899 */ /* 0x000fe200080006ff */
[----:B------:R-:W1:Y:S01]  /*6980*/  I2F.RP R4, R3 ;  /* 0x0000000300047306 */ /* 0x000e620000209400 */
[----:B------:R-:W-:Y:S01]  /*6990*/  UISETP.GE.AND UP0, UPT, UR5, URZ, UPT ;  /* 0x000000ff0500728c */ /* 0x000fe2000bf06270 */
[----:B------:R-:W-:Y:S01]  /*69a0*/  UMOV UR18, 0x0 ;  /* 0x0000000000127882 */ /* 0x000fe20000000000 */
[----:B------:R-:W-:Y:S07]  /*69b0*/  UMOV UR19, 0x10000000 ;  /* 0x1000000000137882 */ /* 0x000fee0000000000 */
[----:B-1----:R-:W1:Y:S02]  /*69c0*/  MUFU.RCP R4, R4 ;  /* 0x0000000400047308 */ /* 0x002e640000001000 */
[----:B-1----:R-:W-:Y:S08]  /*69d0*/  VIADD R4, R4, 0xffffffe ;  /* 0x0ffffffe04047836 */ /* 0x002ff00000000000 */
[----:B------:R1:W2:Y:S02]  /*69e0*/  F2I.FTZ.U32.TRUNC.NTZ R5, R4 ;  /* 0x0000000400057305 */ /* 0x0002a4000021f000 */
[----:B-1----:R-:W-:Y:S01]  /*69f0*/  HFMA2 R4, -RZ, RZ, 0, 0 ;  /* 0x00000000ff047431 */ /* 0x002fe200000001ff */
[----:B--2---:R-:W-:Y:S05]  /*6a00*/  IADD3 R2, PT, PT, RZ, -R5, RZ ;  /* 0x80000005ff027210 */ /* 0x004fea0007ffe0ff */
[-C--:B------:R-:W-:Y:S04]  /*6a10*/  IMAD R2, R2, R3.reuse, RZ ;  /* 0x0000000302027224 */ /* 0x080fe800078e02ff */
[----:B------:R-:W-:Y:S06]  /*6a20*/  IMAD.HI.U32 R5, R5, R2, R4 ;  /* 0x0000000205057227 */ /* 0x000fec00078e0004 */
[----:B------:R-:W-:Y:S04]  /*6a30*/  IMAD.HI.U32 R5, R5, R0, RZ ;  /* 0x0000000005057227 */ /* 0x000fe800078e00ff */
[----:B------:R-:W-:Y:S04]  /*6a40*/  IMAD.MOV R2, RZ, RZ, -R5 ;  /* 0x000000ffff027224 */ /* 0x000fe800078e0a05 */
[C---:B------:R-:W-:Y:S05]  /*6a50*/  IMAD R0, R3.reuse, R2, R0 ;  /* 0x0000000203007224 */ /* 0x040fea00078e0200 */
[----:B------:R-:W-:Y:S11]  /*6a60*/  ISETP.GT.U32.AND P0, PT, R3, R0, PT ;  /* 0x000000000300720c */ /* 0x000ff60003f04070 */
[----:B------:R-:W-:Y:S02]  /*6a70*/  @!UPT UIADD3 URZ, UPT, UPT, URZ, URZ, URZ ;  /* 0x000000fffffff290 */ /* 0x000fe4000fffe0ff */
[-C--:B------:R-:W-:Y:S01]  /*6a80*/  @!P0 IADD3 R0, PT, PT, R0, -R3.reuse, RZ ;  /* 0x8000000300008210 */ /* 0x080fe20007ffe0ff */
[----:B------:R-:W-:Y:S03]  /*6a90*/  @!P0 VIADD R5, R5, 0x1 ;  /* 0x0000000105058836 */ /* 0x000fe60000000000 */
[----:B------:R-:W-:Y:S02]  /*6aa0*/  ISETP.GE.U32.AND P1, PT, R0, R3, PT ;  /* 0x000000030000720c */ /* 0x000fe40003f26070 */
[----:B------:R-:W-:Y:S11]  /*6ab0*/  MOV R0, 0x1000 ;  /* 0x0000100000007802 */ /* 0x000ff60000000f00 */
[----:B------:R-:W-:Y:S04]  /*6ac0*/  @P1 IADD3 R5, PT, PT, R5, 0x1, RZ ;  /* 0x0000000105051810 */ /* 0x000fe80007ffe0ff */
[----:B------:R-:W-:Y:S11]  /*6ad0*/  R2UR UR13, R5 ;  /* 0x00000000050d72ca */ /* 0x000ff600000e0000 */
[----:B------:R-:W-:Y:S02]  /*6ae0*/  @!UPT UIADD3 URZ, UPT, UPT, URZ, URZ, URZ ;  /* 0x000000fffffff290 */ /* 0x000fe4000fffe0ff */
[----:B------:R-:W-:Y:S02]  /*6af0*/  @!UP0 UIADD3 UR13, UPT, UPT, -UR13, URZ, URZ ;  /* 0x000000ff0d0d8290 */ /* 0x000fe4000fffe1ff */
[----:B------:R-:W-:Y:S04]  /*6b00*/  @!UP4 ULOP3.LUT UR13, URZ, UR38, URZ, 0x33, !UPT ;  /* 0x00000026ff0dc292 */ /* 0x000fe8000f8e33ff */
[----:B------:R-:W-:Y:S04]  /*6b10*/  UIADD3 UR5, UPT, UPT, -UR13, URZ, URZ ;  /* 0x000000ff0d057290 */ /* 0x000fe8000fffe1ff */
[----:B------:R-:W-:Y:S09]  /*6b20*/  UIMAD UR12, UR38, UR5, UR4 ;  /* 0x00000005260c72a4 */ /* 0x000ff2000f8e0204 */
[----:B------:R2:W-:Y:S01]  /*6b30*/  UTMALDG.4D [UR8], [UR36], desc[UR18] ;  /* 0x00001208240075b4 */ /* 0x0005e20008019000 */
[----:B------:R2:W-:Y:S01]  /*6b40*/  SYNCS.ARRIVE.TRANS64.RED.A0TR RZ, [UR24+0x240], R0 ;  /* 0x00024000ffff79a7 */ /* 0x0005e20008300418 */
[----:B------:R-:W-:Y:S01]  /*6b50*/  NOP ;  /* 0x0000000000007918 */ /* 0x000fe20000000000 */
.L_x_120:
[----:B--2---:R-:W-:Y:S05]  /*6b60*/  BSYNC.RECONVERGENT B0 ;  /* 0x0000000000007941 */ /* 0x004fea0003800200 */
.L_x_119:
[----:B------:R-:W-:Y:S01]  /*6b70*/  SYNCS.ARRIVE.TRANS64.RED.A1T0 RZ, [UR48], RZ ;  /* 0x000000ffffff79a7 */ /* 0x000fe20008100430 */
[----:B------:R-:W-:Y:S01]  /*6b80*/  UIADD3 UR26, UPT, UPT, UR7, UR63, URZ ;  /* 0x0000003f071a7290 */ /* 0x000fe2000fffe0ff */
[----:B------:R-:W-:Y:S01]  /*6b90*/  LOP3.LUT R9, R9, 0x1, RZ, 0x3c, !PT ;  /* 0x0000000109097812 */ /* 0x000fe200078e3cff */
[----:B------:R-:W-:Y:S01]  /*6ba0*/  UIADD3 UR47, UPT, UPT, UR14, UR62, URZ ;  /* 0x0000003e0e2f7290 */ /* 0x000fe2000fffe0ff */
[----:B------:R-:W-:Y:S01]  /*6bb0*/  LOP3.LUT R8, R8, 0x1, RZ, 0x3c, !PT ;  /* 0x0000000108087812 */ /* 0x000fe200078e3cff */
[----:B------:R-:W-:Y:S01]  /*6bc0*/  UPLOP3.LUT UP4, UPT, UPT, UPT, UPT, 0x80, 0x8 ;  /* 0x000000000008789c */ /* 0x000fe20003f8f070 */
[----:B------:R-:W-:Y:S10]  /*6bd0*/  BRA.U UP2, `(.L_x_121) ;  /* 0xfffffff102f87547 */ /* 0x000ff4000b83ffff */
[----:B-1----:R-:W-:Y:S07]  /*6be0*/  MOV R0, UR24 ;  /* 0x0000001800007c02 */ /* 0x002fee0008000f00 */
.L_x_122:
[----:B-1----:R-:W-:-:S04]  /*6bf0*/  SHF.L.U32 R2, R9, 0x1f, RZ ;  /* 0x0000001f09027819 */ /* 0x002fc800000006ff */
[----:B------:R1:W2:Y:S03]  /*6c00*/  SYNCS.PHASECHK.TRANS64.TRYWAIT P0, [R0+URZ+0x248], R2 ;  /* 0x00024802000075a7 */ /* 0x0002a600080011ff */
[----:B--2---:R-:W-:Y:S05]  /*6c10*/  @!P0 NANOSLEEP.SYNCS 0x989680 ;  /* 0x009896800000895d */ /* 0x004fea0003900000 */
[----:B------:R-:W2:Y:S02]  /*6c20*/  @!P0 SYNCS.PHASECHK.TRANS64 P0, [R0+URZ+0x248], R2 ;  /* 0x00024802000085a7 */ /* 0x000ea400080010ff */
[----:B--2---:R-:W-:Y:S05]  /*6c30*/  @P0 EXIT ;  /* 0x000000000000094d */ /* 0x004fea0003800000 */
[----:B------:R-:W-:Y:S05]  /*6c40*/  BRA `(.L_x_122) ;  /* 0xfffffffc00e87947 */ /* 0x000fea000383ffff */
.L_x_111:
[----:B------:R-:W-:-:S06]  /*6c50*/  UISETP.GE.AND UP0, UPT, UR18, 0x4, UPT ;  /* 0x000000041200788c */ /* 0x000fcc000bf06270 */
[----:B------:R-:W-:-:S13]  /*6c60*/  PLOP3.LUT P0, PT, PT, PT, UP0, 0x80, 0x8 ;  /* 0x000000000008781c */ /* 0x000fda0003f0f008 */
[----:B-1----:R-:W-:Y:S05]  /*6c70*/  @!P0 EXIT ;  /* 0x000000000000894d */ /* 0x002fea0003800000 */
[----:B------:R-:W1:Y:S08]  /*6c80*/  S2UR UR4, SR_CgaCtaId ;  /* 0x00000000000479c3 */ /* 0x000e700000008800 */
[----:B------:R-:W-:Y:S01]  /*6c90*/  BAR.SYNC.DEFER_BLOCKING 0x6, 0xa0 ;  /* 0x0182800000007b1d */ /* 0x000fe20000010000 */
[C---:B------:R-:W-:Y:S01]  /*6ca0*/  IMAD.SHL.U32 R3, R69.reuse, 0x40, RZ ;  /* 0x0000004045037824 */ /* 0x040fe200078e00ff */
[----:B------:R-:W-:Y:S01]  /*6cb0*/  SHF.R.U32.HI R6, RZ, 0x1, R69 ;  /* 0x00000001ff067819 */ /* 0x000fe20000011645 */
[----:B------:R-:W-:Y:S01]  /*6cc0*/  IMAD.SHL.U32 R0, R80, 0x800, RZ ;  /* 0x0000080050007824 */ /* 0x000fe200078e00ff */
[----:B------:R-:W-:Y:S01]  /*6cd0*/  USHF.R.S32.HI UR48, URZ, 0x1f, UR5 ;  /* 0x0000001fff307899 */ /* 0x000fe20008011405 */
[----:B------:R-:W-:Y:S01]  /*6ce0*/  IMAD.SHL.U32 R78, R69, 0x8, RZ ;  /* 0x00000008454e7824 */ /* 0x000fe200078e00ff */
[----:B------:R-:W-:Y:S01]  /*6cf0*/  UMOV UR45, 0x400 ;  /* 0x00000400002d7882 */ /* 0x000fe20000000000 */
[C---:B------:R-:W-:Y:S01]  /*6d00*/  LOP3.LUT R7, R3.reuse, 0x180, RZ, 0xc0, !PT ;  /* 0x0000018003077812 */ /* 0x040fe200078ec0ff */
[----:B------:R-:W2:Y:S01]  /*6d10*/  LDC.64 R74, c[0x0][0x888] ;  /* 0x00022200ff4a7b82 */ /* 0x000ea20000000a00 */
[----:B------:R-:W-:Y:S01]  /*6d20*/  LOP3.LUT R3, R3, 0x640, RZ, 0xc0, !PT ;  /* 0x0000064003037812 */ /* 0x000fe200078ec0ff */
[----:B------:R-:W-:Y:S01]  /*6d30*/  IMAD.U32 R37, R69, 0x10000, RZ ;  /* 0x0001000045257824 */ /* 0x000fe200078e00ff */
[----:B------:R-:W-:Y:S01]  /*6d40*/  LOP3.LUT R6, R7, 0x20, R6, 0xf8, !PT ;  /* 0x0000002007067812 */ /* 0x000fe200078ef806 */
[----:B------:R-:W-:Y:S01]  /*6d50*/  ULEA.HI UR48, UR48, UR5, URZ, 0x6 ;  /* 0x0000000530307291 */ /* 0x000fe2000f8f30ff */
[----:B------:R-:W-:Y:S01]  /*6d60*/  LOP3.LUT R0, R3, 0x800, R0, 0xf8, !PT ;  /* 0x0000080003007812 */ /* 0x000fe200078ef800 */
[----:B------:R-:W-:Y:S01]  /*6d70*/  IMAD.MOV.U32 R36, RZ, RZ, RZ ;  /* 0x000000ffff247224 */ /* 0x000fe200078e00ff */
[----:B------:R-:W-:Y:S01]  /*6d80*/  LOP3.LUT R78, R6, 0x30, R78, 0x78, !PT ;  /* 0x00000030064e7812 */ /* 0x000fe200078e784e */
[----:B------:R-:W3:Y:S01]  /*6d90*/  LDC.64 R76, c[0x0][0x890] ;  /* 0x00022400ff4c7b82 */ /* 0x000ee20000000a00 */
[----:B------:R-:W-:Y:S01]  /*6da0*/  IMAD.MOV.U32 R84, RZ, RZ, RZ ;  /* 0x000000ffff547224 */ /* 0x000fe200078e00ff */
[----:B------:R-:W-:-:S02]  /*6db0*/  CS2R R82, SRZ ;  /* 0x0000000000527805 */ /* 0x000fc4000001ff00 */
[----:B------:R-:W-:Y:S01]  /*6dc0*/  LOP3.LUT R78, R0, R78, RZ, 0xfc, !PT ;  /* 0x0000004e004e7212 */ /* 0x000fe200078efcff */
[----:B------:R-:W-:Y:S01]  /*6dd0*/  IMAD.SHL.U32 R0, R80, 0x200000, RZ ;  /* 0x0020000050007824 */ /* 0x000fe200078e00ff */
[----:B------:R-:W4:Y:S02]  /*6de0*/  LDCU UR56, c[0x0][0x370] ;  /* 0x00006e00ff3877ac */ /* 0x000f240008000800 */
[----:B------:R-:W2:Y:S01]  /*6df0*/  LDC.64 R72, c[0x0][0x8b0] ;  /* 0x00022c00ff487b82 */ /* 0x000ea20000000a00 */
[----:B-1----:R-:W-:Y:S01]  /*6e00*/  ULEA UR45, UR4, UR45, 0x18 ;  /* 0x0000002d042d7291 */ /* 0x002fe2000f8ec0ff */
[----:B------:R-:W-:Y:S01]  /*6e10*/  LOP3.LUT R0, R0, 0x200000, RZ, 0xc0, !PT ;  /* 0x0020000000007812 */ /* 0x000fe200078ec0ff */
[----:B------:R-:W1:Y:S03]  /*6e20*/  LDCU UR42, c[0x0][0xb0c] ;  /* 0x00016180ff2a77ac */ /* 0x000e660008000800 */
[----:B------:R-:W-:Y:S01]  /*6e30*/  LOP3.LUT R37, R0, 0x400000, R37, 0xf8, !PT ;  /* 0x0040000000257812 */ /* 0x000fe200078ef825 */
[----:B------:R-:W-:Y:S01]  /*6e40*/  UIADD3 UR4, UPT, UPT, UR45, 0x1400, URZ ;  /* 0x000014002d047890 */ /* 0x000fe2000fffe0ff */
[----:B------:R-:W1:Y:S01]  /*6e50*/  LDC.64 R70, c[0x0][0x8a8] ;  /* 0x00022a00ff467b82 */ /* 0x000e620000000a00 */
[----:B------:R-:W-:Y:S01]  /*6e60*/  VIADD R85, R78, UR45 ;  /* 0x0000002d4e557c36 */ /* 0x000fe20008000000 */
[----:B------:R-:W4:Y:S01]  /*6e70*/  LDS R2, [UR45+0x2b0] ;  /* 0x0002b02dff027984 */ /* 0x000f220008000800 */
[----:B------:R-:W1:Y:S02]  /*6e80*/  LDCU UR38, c[0x0][0xb30] ;  /* 0x00016600ff2677ac */ /* 0x000e640008000800 */
[----:B------:R-:W-:Y:S01]  /*6e90*/  IMAD.U32 R86, RZ, RZ, UR4 ;  /* 0x00000004ff567e24 */ /* 0x000fe2000f8e00ff */
[----:B------:R-:W1:Y:S01]  /*6ea0*/  LDCU UR58, c[0x0][0x388] ;  /* 0x00007100ff3a77ac */ /* 0x000e620008000800 */
[----:B------:R-:W1:Y:S01]  /*6eb0*/  LDCU.64 UR60, c[0x0][0x888] ;  /* 0x00011100ff3c77ac */ /* 0x000e620008000a00 */
[----:B------:R-:W1:Y:S01]  /*6ec0*/  LDCU.64 UR40, c[0x0][0xb28] ;  /* 0x00016500ff2877ac */ /* 0x000e620008000a00 */
[----:B------:R-:W1:Y:S01]  /*6ed0*/  LDCU.128 UR52, c[0x0][0xb10] ;  /* 0x00016200ff3477ac */ /* 0x000e620008000c00 */
[----:B------:R-:W1:Y:S01]  /*6ee0*/  LDCU UR51, c[0x0][0x374] ;  /* 0x00006e80ff3377ac */ /* 0x000e620008000800 */
[----:B------:R-:W-:-:S02]  /*6ef0*/  USHF.R.S32.HI UR48, URZ, 0x6, UR48 ;  /* 0x00000006ff307899 */ /* 0x000fc40008011430 */
[----:B------:R-:W-:Y:S01]  /*6f00*/  UIADD3 UR59, UPT, UPT, UR45, 0x400, URZ ;  /* 0x000004002d3b7890 */ /* 0x000fe2000fffe0ff */
[C---:B----4-:R-:W-:Y:S01]  /*6f10*/  VIADD R3, R2.reuse, 0x20 ;  /* 0x0000002002037836 */ /* 0x050fe20000000000 */
[----:B------:R-:W-:-:S04]  /*6f20*/  LOP3.LUT R2, R2, 0xffff, RZ, 0xc0, !PT ;  /* 0x0000ffff02027812 */ /* 0x000fc800078ec0ff */
[----:B------:R-:W-:-:S05]  /*6f30*/  LOP3.LUT R3, R3, 0xffff, RZ, 0xc0, !PT ;  /* 0x0000ffff03037812 */ /* 0x000fca00078ec0ff */
[----:B------:R4:W-:Y:S02]  /*6f40*/  STL.64 [R1], R2 ;  /* 0x0000000201007387 */ /* 0x0009e40000100a00 */
[----:B----4-:R-:W-:-:S05]  /*6f50*/  IMAD.SHL.U32 R2, R69, 0x10, RZ ;  /* 0x0000001045027824 */ /* 0x010fca00078e00ff */
[----:B------:R-:W-:-:S04]  /*6f60*/  LOP3.LUT R2, R2, 0x20, RZ, 0xc0, !PT ;  /* 0x0000002002027812 */ /* 0x000fc800078ec0ff */
[----:B-123--:R-:W-:-:S07]  /*6f70*/  IADD3 R85, PT, PT, -R2, 0x400, R85 ;  /* 0x0000040002557810 */ /* 0x00efce0007ffe155 */
.L_x_140:
[----:B------:R-:W-:Y:S04]  /*6f80*/  SHF.L.U32 R2, R83, 0x1f, RZ ;  /* 0x0000001f53027819 */ /* 0x000fe800000006ff */
[----:B-1----:R-:W1:Y:S02]  /*6f90*/  SYNCS.PHASECHK.TRANS64.TRYWAIT P0, [UR45+0x260], R2 ;  /* 0x00026002ff0075a7 */ /* 0x002e64000800112d */
[----:B-1----:R-:W-:Y:S05]  /*6fa0*/  @!P0 BRA `(.L_x_123) ;  /* 0x00000030007c8947 */ /* 0x002fea0003800000 */
.L_x_236:
[----:B------:R-:W2:Y:S01]  /*6fb0*/  LDS.128 R4, [UR45+0x2a0] ;  /* 0x0002a02dff047984 */ /* 0x000ea20008000c00 */
[----:B-1----:R-:W-:Y:S01]  /*6fc0*/  LEA R2, R36, UR43, 0x2 ;  /* 0x0000002b24027c11 */ /* 0x002fe2000f8e10ff */
[----:B------:R-:W-:Y:S02]  /*6fd0*/  UIADD3 UR4, UPT, UPT, UR45, 0x268, URZ ;  /* 0x000002682d047890 */ /* 0x000fe4000fffe0ff */
[----:B------:R-:W-:Y:S02]  /*6fe0*/  UISETP.GE.AND UP0, UPT, UR39, 0x1, UPT ;  /* 0x000000012700788c */ /* 0x000fe4000bf06270 */
[----:B------:R-:W-:Y:S01]  /*6ff0*/  UPRMT UR4, URZ, 0x654, UR4 ;  /* 0x00000654ff047896 */ /* 0x000fe20008000004 */
[----:B------:R-:W-:Y:S01]  /*7000*/  @!PT LDS RZ, [RZ] ;  /* 0x00000000fffff984 */ /* 0x000fe20000000800 */
[----:B------:R-:W-:Y:S01]  /*7010*/  @!PT LDS RZ, [RZ] ;  /* 0x00000000fffff984 */ /* 0x000fe20000000800 */
[----:B------:R-:W-:Y:S01]  /*7020*/  @!PT LDS RZ, [RZ] ;  /* 0x00000000fffff984 */ /* 0x000fe20000000800 */
[----:B------:R-:W-:Y:S01]  /*7030*/  @!PT LDS RZ, [RZ] ;  /* 0x00000000fffff984 */ /* 0x000fe20000000800 */
[----:B------:R1:W-:Y:S06]  /*7040*/  MEMBAR.ALL.CTA ;  /* 0x0000000000007992 */ /* 0x0003ec0000008000 */
[----:B-1----:R-:W1:Y:S02]  /*7050*/  FENCE.VIEW.ASYNC.S ;  /* 0x00000000000073c6 */ /* 0x002e640000000000 */
[----:B-1----:R-:W-:Y:S06]  /*7060*/  SYNCS.ARRIVE.TRANS64.RED.A1T0 RZ, [UR4], RZ ;  /* 0x000000ffffff79a7 */ /* 0x002fec0008100404 */
[----:B------:R-:W5:Y:S01]  /*7070*/  LDL R2, [R2] ;  /* 0x0000000002027983 */ /* 0x000f620000100800 */
[----:B--2---:R-:W-:Y:S11]  /*7080*/  LOP3.LUT P0, RZ, R6, 0x1, RZ, 0xc0, !PT ;  /* 0x0000000106ff7812 */ /* 0x004ff6000780c0ff */
[----:B------:R-:W-:Y:S02]  /*7090*/  @!UPT UIADD3 URZ, UPT, UPT, URZ, URZ, URZ ;  /* 0x000000fffffff290 */ /* 0x000fe4000fffe0ff */
[----:B------:R-:W-:Y:S01]  /*70a0*/  VOTEU.ANY UP1, P0 ;  /* 0x0000000000ff7886 */ /* 0x000fe20000020100 */
[----:B------:R-:W-:Y:S01]  /*70b0*/  PLOP3.LUT P0, PT, PT, PT, UP1, 0x80, 0x8 ;  /* 0x000000000008781c */ /* 0x000fe20003f0f018 */
[----:B------:R-:W-:Y:S11]  /*70c0*/  UP2UR UR50, UPR, URZ, 0x2 ;  /* 0x00000002ff327883 */ /* 0x000ff60008000000 */
[----:B------:R-:W-:Y:S01]  /*70d0*/  @!UPT UIADD3 URZ, UPT, UPT, URZ, URZ, URZ ;  /* 0x000000fffffff290 */ /* 0x000fe2000fffe0ff */
[----:B------:R-:W-:Y:S02]  /*70e0*/  @P0 MOV R3, R4 ;  /* 0x0000000400030202 */ /* 0x000fe40000000f00 */
[----:B------:R-:W-:Y:S02]  /*70f0*/  @P0 LOP3.LUT R0, R5, 0xffff, RZ, 0xc0, !PT ;  /* 0x0000ffff05000812 */ /* 0x000fe400078ec0ff */
[----:B------:R-:W-:Y:S02]  /*7100*/  @P0 R2UR UR5, R3 ;  /* 0x00000000030502ca */ /* 0x000fe400000e0000 */
[----:B------:R-:W-:Y:S01]  /*7110*/  @P0 R2UR UR4, R0 ;  /* 0x00000000000402ca */ /* 0x000fe200000e0000 */
[----:B------:R-:W-:Y:S05]  /*7120*/  IMAD.U32 R0, RZ, RZ, UR48 ;  /* 0x00000030ff007e24 */ /* 0x000fea000f8e00ff */
[----:B------:R-:W-:Y:S05]  /*7130*/  IABS R3, R0 ;  /* 0x0000000000037213 */ /* 0x000fea0000000000 */
[----:B------:R-:W-:Y:S02]  /*7140*/  @UP1 UMOV UR37, UR5 ;  /* 0x0000000500251c82 */ /* 0x000fe40008000000 */
[----:B------:R-:W-:Y:S01]  /*7150*/  @UP1 UMOV UR36, UR4 ;  /* 0x0000000400241c82 */ /* 0x000fe20008000000 */
[----:B------:R-:W-:Y:S05]  /*7160*/  BRA.U !UP0, `(.L_x_124) ;  /* 0x0000000108cc7547 */ /* 0x000fea000b800000 */
[----:B------:R-:W1:Y:S01]  /*7170*/  LDCU UR9, c[0x0][0xb20] ;  /* 0x00016400ff0977ac */ /* 0x000e620008000800 */
[----:B------:R-:W-:Y:S02]  /*7180*/  UIMAD.WIDE.U32 UR4, UR51, UR55, URZ ;  /* 0x00000037330472a5 */ /* 0x000fe4000f8e00ff */
[----:B------:R-:W-:Y:S02]  /*7190*/  UIMAD.WIDE.U32 UR6, UR56, UR52, URZ ;  /* 0x00000034380672a5 */ /* 0x000fe4000f8e00ff */
[----:B------:R-:W-:Y:S02]  /*71a0*/  UIMAD.WIDE.U32 UR10, UR36, UR55, URZ ;  /* 0x00000037240a72a5 */ /* 0x000fe4000f8e00ff */
[----:B------:R-:W-:Y:S02]  /*71b0*/  UISETP.NE.AND UP0, UPT, UR54, 0x1, UPT ;  /* 0x000000013600788c */ /* 0x000fe4000bf05270 */
[----:B------:R-:W-:Y:S02]  /*71c0*/  UISETP.NE.AND UP1, UPT, UR42, 0x1, UPT ;  /* 0x000000012a00788c */ /* 0x000fe4000bf25270 */
[----:B------:R-:W-:Y:S02]  /*71d0*/  UISETP.NE.AND UP2, UPT, UR39, 0x1, UPT ;  /* 0x000000012700788c */ /* 0x000fe4000bf45270 */
[----:B------:R-:W-:Y:S01]  /*71e0*/  UIMAD.WIDE.U32 UR12, UR37, UR52, URZ ;  /* 0x00000034250c72a5 */ /* 0x000fe2000f8e00ff */
[----:B------:R-:W-:Y:S01]  /*71f0*/  UMOV UR4, UR5 ;  /* 0x0000000500047c82 */ /* 0x000fe20008000000 */
[----:B------:R-:W-:Y:S01]  /*7200*/  UMOV UR6, UR11 ;  /* 0x0000000b00067c82 */ /* 0x000fe20008000000 */
[----:B-1----:R-:W-:Y:S03]  /*7210*/  USHF.R.U32.HI UR8, URZ, UR9, UR4 ;  /* 0x00000009ff087299 */ /* 0x002fe60008011604 */
[----:B------:R-:W-:Y:S02]  /*7220*/  UMOV UR4, UR7 ;  /* 0x0000000700047c82 */ /* 0x000fe40008000000 */
[----:B------:R-:W-:Y:S02]  /*7230*/  USHF.R.U32.HI UR5, URZ, UR53, UR4 ;  /* 0x00000035ff057299 */ /* 0x000fe40008011604 */
[----:B------:R-:W-:Y:S02]  /*7240*/  USEL UR4, UR51, UR8, !UP0 ;  /* 0x0000000833047287 */ /* 0x000fe4000c000000 */
[----:B------:R-:W-:Y:S02]  /*7250*/  USHF.R.U32.HI UR8, URZ, UR9, UR6 ;  /* 0x00000009ff087299 */ /* 0x000fe40008011606 */
[----:B------:R-:W-:Y:S02]  /*7260*/  UIMAD.WIDE.U32 UR6, UR4, UR40, URZ ;  /* 0x00000028040672a5 */ /* 0x000fe4000f8e00ff */
[----:B------:R-:W-:Y:S02]  /*7270*/  USEL UR9, UR56, UR5, !UP1 ;  /* 0x0000000538097287 */ /* 0x000fe4000c800000 */
[----:B------:R-:W-:Y:S02]  /*7280*/  USEL UR8, UR36, UR8, !UP0 ;  /* 0x0000000824087287 */ /* 0x000fe4000c000000 */
[----:B------:R-:W-:Y:S01]  /*7290*/  UIMAD.WIDE.U32 UR10, UR9, UR40, URZ ;  /* 0x00000028090a72a5 */ /* 0x000fe2000f8e00ff */
[----:B------:R-:W-:Y:S01]  /*72a0*/  UMOV UR6, UR7 ;  /* 0x0000000700067c82 */ /* 0x000fe20008000000 */
[----:B------:R-:W-:Y:S01]  /*72b0*/  UMOV UR5, UR13 ;  /* 0x0000000d00057c82 */ /* 0x000fe20008000000 */
[----:B------:R-:W-:Y:S02]  /*72c0*/  @UP2 USHF.R.U32.HI UR4, URZ, UR41, UR6 ;  /* 0x00000029ff042299 */ /* 0x000fe40008011606 */
[----:B------:R-:W-:Y:S02]  /*72d0*/  USHF.R.U32.HI UR5, URZ, UR53, UR5 ;  /* 0x00000035ff057299 */ /* 0x000fe40008011605 */
[----:B------:R-:W-:Y:S02]  /*72e0*/  UIMAD UR4, UR39, UR4, URZ ;  /* 0x00000004270472a4 */ /* 0x000fe4000f8e02ff */
[----:B------:R-:W-:Y:S02]  /*72f0*/  USEL UR5, UR37, UR5, !UP1 ;  /* 0x0000000525057287 */ /* 0x000fe4000c800000 */
[----:B------:R-:W-:Y:S01]  /*7300*/  UISETP.GE.AND UP0, UPT, UR8, UR4, UPT ;  /* 0x000000040800728c */ /* 0x000fe2000bf06270 */
[----:B------:R-:W-:Y:S01]  /*7310*/  UMOV UR6, UR11 ;  /* 0x0000000b00067c82 */ /* 0x000fe20008000000 */
[----:B------:R-:W-:Y:S02]  /*7320*/  UIMAD.WIDE.U32 UR10, UR8, UR40, URZ ;  /* 0x00000028080a72a5 */ /* 0x000fe4000f8e00ff */
[----:B------:R-:W-:Y:S04]  /*7330*/  @UP2 USHF.R.U32.HI UR9, URZ, UR41, UR6 ;  /* 0x00000029ff092299 */ /* 0x000fe80008011606 */
[----:B------:R-:W-:Y:S01]  /*7340*/  UIMAD UR6, UR39, UR9, URZ ;  /* 0x00000009270672a4 */ /* 0x000fe2000f8e02ff */
[----:B------:R-:W-:Y:S03]  /*7350*/  UMOV UR4, UR11 ;  /* 0x0000000b00047c82 */ /* 0x000fe60008000000 */
[----:B------:R-:W-:Y:S02]  /*7360*/  UISETP.GE.OR UP0, UPT, UR5, UR6, UP0 ;  /* 0x000000060500728c */ /* 0x000fe40008706670 */
[----:B------:R-:W-:Y:S02]  /*7370*/  USHF.R.U32.HI UR4, URZ, UR41, UR4 ;  /* 0x00000029ff047299 */ /* 0x000fe40008011604 */
[----:B------:R-:W-:Y:S02]  /*7380*/  UIMAD.WIDE.U32 UR6, UR5, UR40, URZ ;  /* 0x00000028050672a5 */ /* 0x000fe4000f8e00ff */
[----:B------:R-:W-:Y:S02]  /*7390*/  USEL UR11, UR8, UR4, !UP2 ;  /* 0x00000004080b7287 */ /* 0x000fe4000d000000 */
[----:B------:R-:W-:Y:S02]  /*73a0*/  UIADD3 UR6, UPT, UPT, -UR5, URZ, URZ ;  /* 0x000000ff05067290 */ /* 0x000fe4000fffe1ff */
[----:B------:R-:W-:Y:S02]  /*73b0*/  UIADD3 UR10, UPT, UPT, -UR11, URZ, URZ ;  /* 0x000000ff0b0a7290 */ /* 0x000fe4000fffe1ff */
[----:B------:R-:W-:Y:S02]  /*73c0*/  UIMAD UR6, UR42, UR6, UR37 ;  /* 0x000000062a0672a4 */ /* 0x000fe4000f8e0225 */
[----:B------:R-:W-:Y:S01]  /*73d0*/  UIMAD UR10, UR39, UR10, UR8 ;  /* 0x0000000a270a72a4 */ /* 0x000fe2000f8e0208 */
[----:B------:R-:W-:Y:S01]  /*73e0*/  @!UP0 UMOV UR4, UR7 ;  /* 0x0000000700048c82 */ /* 0x000fe20008000000 */
[----:B------:R-:W-:Y:S02]  /*73f0*/  UIADD3 UR7, UPT, UPT, -UR8, URZ, URZ ;  /* 0x000000ff08077290 */ /* 0x000fe4000fffe1ff */
[----:B------:R-:W-:Y:S04]  /*7400*/  @!UP0 USHF.R.U32.HI UR4, URZ, UR41, UR4 ;  /* 0x00000029ff048299 */ /* 0x000fe80008011604 */
[----:B------:R-:W-:Y:S04]  /*7410*/  @!UP0 USEL UR4, UR5, UR4, !UP2 ;  /* 0x0000000405048287 */ /* 0x000fe8000d000000 */
[----:B------:R-:W-:Y:S02]  /*7420*/  @!UP0 UIMAD UR9, UR9, UR10, UR4 ;  /* 0x0000000a090982a4 */ /* 0x000fe4000f8e0204 */
[----:B------:R-:W-:Y:S02]  /*7430*/  @!UP0 UIADD3 UR10, UPT, UPT, UR11, -UR4, URZ ;  /* 0x800000040b0a8290 */ /* 0x000fe4000fffe0ff */
[----:B------:R-:W-:Y:S02]  /*7440*/  UIMAD UR4, UR54, UR7, UR36 ;  /* 0x00000007360472a4 */ /* 0x000fe4000f8e0224 */
[----:B------:R-:W-:Y:S03]  /*7450*/  @!UP0 UIMAD UR8, UR10, UR39, UR5 ;  /* 0x000000270a0882a4 */ /* 0x000fe6000f8e0205 */
[----:B------:R-:W-:Y:S02]  /*7460*/  @!UP0 UMOV UR5, UR9 ;  /* 0x0000000900058c82 */ /* 0x000fe40008000000 */
[----:B------:R-:W-:Y:S02]  /*7470*/  UIMAD UR37, UR5, UR42, UR6 ;  /* 0x0000002a052572a4 */ /* 0x000fe4000f8e0206 */
[----:B------:R-:W-:Y:S11]  /*7480*/  UIMAD UR36, UR8, UR54, UR4 ;  /* 0x00000036082472a4 */ /* 0x000ff6000f8e0204 */
[----:B------:R-:W-:Y:S01]  /*7490*/  @!UPT UIADD3 URZ, UPT, UPT, URZ, URZ, URZ ;  /* 0x000000fffffff290 */ /* 0x000fe2000fffe0ff */
.L_x_124:
[----:B------:R-:W-:Y:S01]  /*74a0*/  UISETP.NE.AND UP1, UPT, UR38, 0x1, UPT ;  /* 0x000000012600788c */ /* 0x000fe2000bf25270 */
[----:B------:R-:W-:Y:S01]  /*74b0*/  R2UR UR6, R3 ;  /* 0x00000000030672ca */ /* 0x000fe200000e0000 */
[----:B------:R-:W-:Y:S01]  /*74c0*/  UISETP.NE.AND UP4, UPT, UR48, URZ, UPT ;  /* 0x000000ff3000728c */ /* 0x000fe2000bf85270 */
[----:B------:R-:W-:Y:S02]  /*74d0*/  IABS R0, R0 ;  /* 0x0000000000007213 */ /* 0x000fe40000000000 */
[----:B------:R-:W-:Y:S03]  /*74e0*/  @P0 SHF.R.U32.HI R4, RZ, 0x10, R5 ;  /* 0x00000010ff040819 */ /* 0x000fe60000011605 */
[----:B------:R-:W-:Y:S01]  /*74f0*/  IMAD.MOV R0, RZ, RZ, -R0 ;  /* 0x000000ffff007224 */ /* 0x000fe200078e0a00 */
[----:B------:R-:W-:Y:S02]  /*7500*/  @P0 R2UR UR57, R4 ;  /* 0x00000000043902ca */ /* 0x000fe400000e0000 */
[----:B------:R-:W1:Y:S03]  /*7510*/  @!UP1 LDCU.128 UR12, c[0x0][0xb10] ;  /* 0x00016200ff0c97ac */ /* 0x000e660008000c00 */
[----:B------:R-:W2:Y:S01]  /*7520*/  I2F.RP R3, UR6 ;  /* 0x0000000600037d06 */ /* 0x000ea20008209400 */
[----:B------:R-:W3:Y:S09]  /*7530*/  @!UP1 LDCU UR10, c[0x0][0xb20] ;  /* 0x00016400ff0a97ac */ /* 0x000ef20008000800 */
[----:B--2---:R-:W2:Y:S02]  /*7540*/  MUFU.RCP R3, R3 ;  /* 0x0000000300037308 */ /* 0x004ea40000001000 */
[----:B--2---:R-:W-:Y:S08]  /*7550*/  VIADD R3, R3, 0xffffffe ;  /* 0x0ffffffe03037836 */ /* 0x004ff00000000000 */
[----:B------:R-:W2:Y:S02]  /*7560*/  F2I.FTZ.U32.TRUNC.NTZ R3, R3 ;  /* 0x0000000300037305 */ /* 0x000ea4000021f000 */
[----:B--2---:R-:W-:Y:S01]  /*7570*/  R2UR UR5, R3 ;  /* 0x00000000030572ca */ /* 0x004fe200000e0000 */
[----:B------:R-:W-:Y:S05]  /*7580*/  IMAD.U32 R3, RZ, RZ, UR26 ;  /* 0x0000001aff037e24 */ /* 0x000fea000f8e00ff */
[----:B------:R-:W-:Y:S04]  /*7590*/  IABS R3, R3 ;  /* 0x0000000300037213 */ /* 0x000fe80000000000 */
[----:B------:R-:W-:Y:S03]  /*75a0*/  R2UR UR8, R3 ;  /* 0x00000000030872ca */ /* 0x000fe600000e0000 */
[----:B------:R-:W-:Y:S04]  /*75b0*/  UIADD3 UR4, UPT, UPT, URZ, -UR5, URZ ;  /* 0x80000005ff047290 */ /* 0x000fe8000fffe0ff */
[----:B------:R-:W-:Y:S03]  /*75c0*/  UIMAD UR7, UR4, UR6, URZ ;  /* 0x00000006040772a4 */ /* 0x000fe6000f8e02ff */
[----:B------:R-:W-:Y:S02]  /*75d0*/  UMOV UR4, URZ ;  /* 0x000000ff00047c82 */ /* 0x000fe40008000000 */
[----:B------:R-:W-:Y:S02]  /*75e0*/  UIMAD.WIDE.U32 UR4, UR5, UR7, UR4 ;  /* 0x00000007050472a5 */ /* 0x000fe4000f8e0004 */
[----:B------:R-:W-:Y:S05]  /*75f0*/  R2UR UR7, R0 ;  /* 0x00000000000772ca */ /* 0x000fea00000e0000 */
[----:B------:R-:W-:Y:S02]  /*7600*/  UMOV UR4, UR5 ;  /* 0x0000000500047c82 */ /* 0x000fe40008000000 */
[----:B------:R-:W-:Y:S07]  /*7610*/  UIMAD.WIDE.U32 UR4, UR4, UR8, URZ ;  /* 0x00000008040472a5 */ /* 0x000fee000f8e00ff */
[----:B------:R-:W-:Y:S02]  /*7620*/  UMOV UR11, UR5 ;  /* 0x00000005000b7c82 */ /* 0x000fe40008000000 */
[----:B------:R-:W-:Y:S02]  /*7630*/  UIMAD UR4, UR11, UR7, UR8 ;  /* 0x000000070b0472a4 */ /* 0x000fe4000f8e0208 */
[----:B------:R-:W2:Y:S02]  /*7640*/  @!UP1 LDCU UR5, c[0x0][0xb0c] ;  /* 0x00016180ff0597ac */ /* 0x000ea40008000800 */
[----:B------:R-:W-:Y:S02]  /*7650*/  UISETP.GT.U32.AND UP0, UPT, UR6, UR4, UPT ;  /* 0x000000040600728c */ /* 0x000fe4000bf04070 */
[----:B-1----:R-:W-:Y:S09]  /*7660*/  UIMAD.WIDE.U32 UR8, UR37, UR12, URZ ;  /* 0x0000000c250872a5 */ /* 0x002ff2000f8e00ff */
[----:B------:R-:W-:Y:S02]  /*7670*/  @!UP0 UIADD3 UR4, UPT, UPT, UR4, -UR6, URZ ;  /* 0x8000000604048290 */ /* 0x000fe4000fffe0ff */
[----:B------:R-:W-:Y:S02]  /*7680*/  @!UP0 UIADD3 UR11, UPT, UPT, UR11, 0x1, URZ ;  /* 0x000000010b0b8890 */ /* 0x000fe4000fffe0ff */
[----:B------:R-:W-:Y:S02]  /*7690*/  UISETP.GE.U32.AND UP3, UPT, UR4, UR6, UPT ;  /* 0x000000060400728c */ /* 0x000fe4000bf66070 */
[----:B------:R-:W-:Y:S02]  /*76a0*/  UIMAD.WIDE.U32 UR6, UR36, UR15, URZ ;  /* 0x0000000f240672a5 */ /* 0x000fe4000f8e00ff */
[----:B------:R-:W-:Y:S02]  /*76b0*/  ULOP3.LUT UR4, UR26, UR48, URZ, 0x3c, !UPT ;  /* 0x000000301a047292 */ /* 0x000fe4000f8e3cff */
[----:B------:R-:W-:Y:S02]  /*76c0*/  @!UP1 UISETP.NE.AND UP0, UPT, UR14, 0x1, UPT ;  /* 0x000000010e00988c */ /* 0x000fe4000bf05270 */
[----:B------:R-:W-:Y:S02]  /*76d0*/  UISETP.GE.AND UP5, UPT, UR4, URZ, UPT ;  /* 0x000000ff0400728c */ /* 0x000fe4000bfa6270 */
[----:B--2---:R-:W-:Y:S02]  /*76e0*/  @!UP1 UISETP.NE.AND UP2, UPT, UR5, 0x1, UPT ;  /* 0x000000010500988c */ /* 0x004fe4000bf45270 */
[----:B------:R-:W-:Y:S01]  /*76f0*/  @UP3 UIADD3 UR11, UPT, UPT, UR11, 0x1, URZ ;  /* 0x000000010b0b3890 */ /* 0x000fe2000fffe0ff */
[----:B------:R-:W-:Y:S01]  /*7700*/  @!UP1 UMOV UR6, UR7 ;  /* 0x0000000700069c82 */ /* 0x000fe20008000000 */
[----:B------:R-:W-:Y:S01]  /*7710*/  @!UP1 UMOV UR4, UR9 ;  /* 0x0000000900049c82 */ /* 0x000fe20008000000 */
[----:B---3--:R-:W-:Y:S02]  /*7720*/  @!UP1 USHF.R.U32.HI UR6, URZ, UR10, UR6 ;  /* 0x0000000aff069299 */ /* 0x008fe40008011606 */
[----:B------:R-:W-:Y:S02]  /*7730*/  @!UP1 USHF.R.U32.HI UR4, URZ, UR13, UR4 ;  /* 0x0000000dff049299 */ /* 0x000fe40008011604 */
[----:B------:R-:W-:Y:S02]  /*7740*/  @!UP1 USEL UR6, UR36, UR6, !UP0 ;  /* 0x0000000624069287 */ /* 0x000fe4000c000000 */
[----:B------:R-:W-:Y:S02]  /*7750*/  ULOP3.LUT UP0, URZ, UR59, 0x1b0, URZ, 0xc0, !UPT ;  /* 0x000001b03bff7892 */ /* 0x000fe4000f80c0ff */
[----:B------:R-:W-:Y:S01]  /*7760*/  @!UP1 USEL UR7, UR37, UR4, !UP2 ;  /* 0x0000000425079287 */ /* 0x000fe2000d000000 */
[----:B------:R-:W-:Y:S02]  /*7770*/  UMOV UR44, UR11 ;  /* 0x0000000b002c7c82 */ /* 0x000fe40008000000 */
[----:B------:R-:W-:Y:S02]  /*7780*/  @!UP5 UIADD3 UR44, UPT, UPT, -UR44, URZ, URZ ;  /* 0x000000ff2c2cd290 */ /* 0x000fe4000fffe1ff */
[----:B------:R-:W-:Y:S02]  /*7790*/  @!UP4 ULOP3.LUT UR44, URZ, UR48, URZ, 0x33, !UPT ;  /* 0x00000030ff2cc292 */ /* 0x000fe4000f8e33ff */
[----:B------:R-:W-:Y:S02]  /*77a0*/  @!UP1 UIADD3 UR4, UPT, UPT, -UR7, UR6, URZ ;  /* 0x0000000607049290 */ /* 0x000fe4000fffe1ff */
[----:B------:R-:W-:Y:S02]  /*77b0*/  @!UP1 UIADD3 UR6, UPT, UPT, UR7, -UR6, URZ ;  /* 0x8000000607069290 */ /* 0x000fe4000fffe0ff */
[----:B------:R-:W-:Y:S02]  /*77c0*/  UIADD3 UR7, UPT, UPT, -UR44, URZ, URZ ;  /* 0x000000ff2c077290 */ /* 0x000fe4000fffe1ff */
[----:B------:R-:W-:Y:S02]  /*77d0*/  @!UP1 UIMAD UR37, UR4, UR5, UR37 ;  /* 0x00000005042592a4 */ /* 0x000fe4000f8e0225 */
[----:B------:R-:W-:Y:S02]  /*77e0*/  @!UP1 UIMAD UR36, UR6, UR14, UR36 ;  /* 0x0000000e062492a4 */ /* 0x000fe4000f8e0224 */
[----:B------:R-:W-:Y:S01]  /*77f0*/  UIMAD UR46, UR48, UR7, UR26 ;  /* 0x00000007302e72a4 */ /* 0x000fe2000f8e021a */
[----:B------:R-:W-:Y:S11]  /*7800*/  BRA.U !UP0, `(.L_x_125) ;  /* 0x0000000108407547 */ /* 0x000ff6000b800000 */
[----:B------:R-:W1:Y:S01]  /*7810*/  LDCU.64 UR8, c[0x4][0x80] ;  /* 0x01001000ff0877ac */ /* 0x000e620008000a00 */
[----:B------:R-:W-:Y:S01]  /*7820*/  MOV R15, 0x0 ;  /* 0x00000000000f7802 */ /* 0x000fe20000000f00 */
[----:B------:R-:W-:Y:S02]  /*7830*/  HFMA2 R12, -RZ, RZ, 0, 5.9604644775390625e-08 ;  /* 0x00000001ff0c7431 */ /* 0x000fe400000001ff */
[----:B------:R-:W-:Y:S02]  /*7840*/  IMAD.MOV.U32 R8, RZ, RZ, 0x70 ;  /* 0x00000070ff087424 */ /* 0x000fe400078e00ff */
[----:B------:R-:W-:Y:S01]  /*7850*/  IMAD.MOV.U32 R13, RZ, RZ, RZ ;  /* 0x000000ffff0d7224 */ /* 0x000fe200078e00ff */
[----:B------:R-:W2:Y:S01]  /*7860*/  LDCU.64 UR6, c[0x4][0x88] ;  /* 0x01001100ff0677ac */ /* 0x000ea20008000a00 */
[----:B------:R-:W3:Y:S01]  /*7870*/  LDC.64 R14, c[0x4][R15] ;  /* 0x010000000f0e7b82 */ /* 0x000ee20000000a00 */
[----:B------:R-:W4:Y:S01]  /*7880*/  LDCU.64 UR4, c[0x4][0x8] ;  /* 0x01000100ff0477ac */ /* 0x000f220008000a00 */
[----:B-1----:R-:W-:Y:S01]  /*7890*/  MOV R5, UR9 ;  /* 0x0000000900057c02 */ /* 0x002fe20008000f00 */
[----:B------:R-:W-:Y:S01]  /*78a0*/  IMAD.U32 R4, RZ, RZ, UR8 ;  /* 0x00000008ff047e24 */ /* 0x000fe2000f8e00ff */
[----:B--2---:R-:W-:Y:S01]  /*78b0*/  MOV R7, UR7 ;  /* 0x0000000700077c02 */ /* 0x004fe20008000f00 */
[----:B------:R-:W-:Y:S01]  /*78c0*/  IMAD.U32 R6, RZ, RZ, UR6 ;  /* 0x00000006ff067e24 */ /* 0x000fe2000f8e00ff */
[----:B----4-:R-:W-:Y:S01]  /*78d0*/  MOV R11, UR5 ;  /* 0x00000005000b7c02 */ /* 0x010fe20008000f00 */
[----:B------:R-:W-:Y:S02]  /*78e0*/  IMAD.U32 R10, RZ, RZ, UR4 ;  /* 0x00000004ff0a7e24 */ /* 0x000fe4000f8e00ff */
[----:B------:R-:W-:Y:S07]  /*78f0*/  LEPC R20, `(.L_x_125) ;  /* 0x000000001014794e */ /* 0x000fee0000000000 */
[----:B---3-5:R-:W-:Y:S05]  /*7900*/  CALL.ABS.NOINC R14 ;  /* 0x000000000e007343 */ /* 0x028fea0003c00000 */
.L_x_125:
[----:B------:R-:W-:Y:S01]  /*7910*/  LOP3.LUT P0, RZ, R86, 0x1b0, RZ, 0xc0, !PT ;  /* 0x000001b056ff7812 */ /* 0x000fe2000780c0ff */
[----:B------:R-:W-:Y:S11]  /*7920*/  BSSY.RECONVERGENT B6, `(.L_x_126) ;  /* 0x0000013000067945 */ /* 0x000ff60003800200 */
[----:B------:R-:W-:Y:S01]  /*7930*/  @!UPT UIADD3 URZ, UPT, UPT, URZ, URZ, URZ ;  /* 0x000000fffffff290 */ /* 0x000fe2000fffe0ff */
[----:B------:R-:W-:Y:S05]  /*7940*/  @!P0 BRA `(.L_x_127) ;  /* 0x0000000000408947 */ /* 0x000fea0003800000 */
        /* <DEDUP_REMOVED lines=16> */
.L_x_127:
[----:B------:R-:W-:Y:S05]  /*7a50*/  BSYNC.RECONVERGENT B6 ;  /* 0x0000000000067941 */ /* 0x000fea0003800200 */
.L_x_126:
[----:B------:R-:W-:Y:S02]  /*7a60*/  R2UR UR4, R81 ;  /* 0x00000000510472ca */ /* 0x000fe400000e0000 */
[----:B------:R-:W-:Y:S02]  /*7a70*/  ISETP.NE.U32.AND P3, PT, R76, RZ, PT ;  /* 0x000000ff4c00720c */ /* 0x000fe40003f65070 */
[----:B------:R-:W-:Y:S02]  /*7a80*/  ISETP.NE.U32.AND P4, PT, R72, RZ, PT ;  /* 0x000000ff4800720c */ /* 0x000fe40003f85070 */
[----:B------:R-:W-:Y:S02]  /*7a90*/  ISETP.NE.AND.EX P3, PT, R77, RZ, PT, P3 ;  /* 0x000000ff4d00720c */ /* 0x000fe40003f65330 */
[----:B------:R-:W-:Y:S02]  /*7aa0*/  PLOP3.LUT P1, PT, PT, PT, PT, 0x8, 0x80 ;  /* 0x000000000080781c */ /* 0x000fe40003f2e170 */
[----:B------:R-:W-:Y:S03]  /*7ab0*/  ISETP.NE.AND.EX P4, PT, R73, RZ, PT, P4 ;  /* 0x000000ff4900720c */ /* 0x000fe60003f85340 */
[----:B------:R-:W-:Y:S06]  /*7ac0*/  UISETP.NE.AND UP1, UPT, UR4, URZ, UPT ;  /* 0x000000ff0400728c */ /* 0x000fec000bf25270 */
[----:B------:R-:W-:Y:S05]  /*7ad0*/  PLOP3.LUT P0, PT, PT, PT, UP1, 0x80, 0x8 ;  /* 0x000000000008781c */ /* 0x000fea0003f0f018 */
[----:B------:R-:W1:Y:S08]  /*7ae0*/  @UP1 LDCU.64 UR4, c[0x0][0x888] ;  /* 0x00011100ff0417ac */ /* 0x000e700008000a00 */
[----:B------:R-:W-:Y:S01]  /*7af0*/  @P0 PLOP3.LUT P1, PT, P3, PT, PT, 0x80, 0x8 ;  /* 0x000000000008081c */ /* 0x000fe20001f2f070 */
[----:B-1----:R-:W-:Y:S04]  /*7b00*/  @UP1 UISETP.NE.U32.AND UP0, UPT, UR4, URZ, UPT ;  /* 0x000000ff0400128c */ /* 0x002fe8000bf05070 */
[----:B------:R-:W-:Y:S04]  /*7b10*/  @UP1 UISETP.NE.AND.EX UP0, UPT, UR5, URZ, UPT, UP0 ;  /* 0x000000ff0500128c */ /* 0x000fe8000bf05300 */
[----:B------:R-:W-:Y:S01]  /*7b20*/  @UP1 USEL UR4, URZ, 0xffffffff, UP0 ;  /* 0xffffffffff041887 */ /* 0x000fe20008000000 */
[----:B------:R-:W-:Y:S11]  /*7b30*/  @!P3 BRA `(.L_x_128) ;  /* 0x000000000030b947 */ /* 0x000ff60003800000 */
[----:B------:R-:W-:Y:S01]  /*7b40*/  ISETP.NE.U32.AND P2, PT, R74, RZ, PT ;  /* 0x000000ff4a00720c */ /* 0x000fe20003f45070 */
[----:B------:R-:W1:Y:S01]  /*7b50*/  LDCU.64 UR6, c[0x0][0x358] ;  /* 0x00006b00ff0677ac */ /* 0x000e620008000a00 */
[----:B------:R-:W-:Y:S02]  /*7b60*/  IMAD.MOV.U32 R79, RZ, RZ, 0x1 ;  /* 0x00000001ff4f7424 */ /* 0x000fe400078e00ff */
[----:B------:R-:W-:Y:S11]  /*7b70*/  ISETP.NE.AND.EX P2, PT, R75, RZ, PT, P2 ;  /* 0x000000ff4b00720c */ /* 0x000ff60003f45320 */
[----:B------:R-:W-:Y:S02]  /*7b80*/  @!UPT UIADD3 URZ, UPT, UPT, URZ, URZ, URZ ;  /* 0x000000fffffff290 */ /* 0x000fe4000fffe0ff */
[----:B------:R-:W2:Y:S01]  /*7b90*/  @P2 LDC.64 R4, c[0x0][0x888] ;  /* 0x00022200ff042b82 */ /* 0x000ea20000000a00 */
[----:B------:R-:W-:Y:S04]  /*7ba0*/  @P2 IMAD R0, R76, UR49, RZ ;  /* 0x000000314c002c24 */ /* 0x000fe8000f8e02ff */
[----:B--2---:R-:W-:Y:S04]  /*7bb0*/  @P2 IMAD.WIDE R4, R0, 0x4, R4 ;  /* 0x0000000400042825 */ /* 0x004fe800078e0204 */
[----:B------:R-:W-:Y:S01]  /*7bc0*/  HFMA2 R0, -RZ, RZ, 0, 5.9604644775390625e-08 ;  /* 0x00000001ff007431 */ /* 0x000fe200000001ff */
[----:B-1---5:R1:W5:Y:S04]  /*7bd0*/  @P2 LDG.E R39, desc[UR6][R4.64] ;  /* 0x0000000604272981 */ /* 0x022368000c1e1900 */
[----:B------:R-:W-:Y:S01]  /*7be0*/  @!P2 PRMT R79, R0, 0x7610, R79 ;  /* 0x00007610004fa816 */ /* 0x000fe2000000004f */
[----:B-1----:R-:W2:Y:S06]  /*7bf0*/  @!P2 LDC R39, c[0x0][0x880] ;  /* 0x00022000ff27ab82 */ /* 0x002eac0000000800 */
.L_x_128:
[----:B------:R-:W-:Y:S05]  /*7c00*/  @!P4 BRA `(.L_x_129) ;  /* 0x000000000024c947 */ /* 0x000fea0003800000 */
[----:B------:R-:W-:Y:S01]  /*7c10*/  ISETP.NE.U32.AND P2, PT, R70, RZ, PT ;  /* 0x000000ff4600720c */ /* 0x000fe20003f45070 */
[----:B------:R-:W1:Y:S03]  /*7c20*/  LDCU.64 UR6, c[0x0][0x358] ;  /* 0x00006b00ff0677ac */ /* 0x000e660008000a00 */
[----:B------:R-:W-:Y:S11]  /*7c30*/  ISETP.NE.AND.EX P2, PT, R71, RZ, PT, P2 ;  /* 0x000000ff4700720c */ /* 0x000ff60003f45320 */
[----:B------:R-:W-:Y:S02]  /*7c40*/  @!UPT UIADD3 URZ, UPT, UPT, URZ, URZ, URZ ;  /* 0x000000fffffff290 */ /* 0x000fe4000fffe0ff */
[----:B------:R-:W3:Y:S01]  /*7c50*/  @P2 LDC.64 R4, c[0x0][0x8a8] ;  /* 0x00022a00ff042b82 */ /* 0x000ee20000000a00 */
[----:B------:R-:W-:Y:S04]  /*7c60*/  @P2 IMAD R0, R72, UR49, RZ ;  /* 0x0000003148002c24 */ /* 0x000fe8000f8e02ff */
[----:B---3--:R-:W-:Y:S05]  /*7c70*/  @P2 IMAD.WIDE R4, R0, 0x4, R4 ;  /* 0x0000000400042825 */ /* 0x008fea00078e0204 */
[----:B-1---5:R1:W5:Y:S02]  /*7c80*/  @P2 LDG.E R38, desc[UR6][R4.64] ;  /* 0x0000000604262981 */ /* 0x022364000c1e1900 */
[----:B-1----:R-:W3:Y:S02]  /*7c90*/  @!P2 LDC R38, c[0x0][0x8a0] ;  /* 0x00022800ff26ab82 */ /* 0x002ee40000000800 */
.L_x_129:
[----:B--2--5:R-:W-:Y:S01]  /*7ca0*/  @P0 FSETP.NEU.AND P4, PT, R39, RZ, PT ;  /* 0x000000ff2700020b */ /* 0x024fe20003f8d000 */
[----:B------:R-:W-:Y:S01]  /*7cb0*/  IMAD.U32 R0, RZ, RZ, UR4 ;  /* 0x00000004ff007e24 */ /* 0x000fe2000f8e00ff */
[----:B------:R-:W-:Y:S01]  /*7cc0*/  @P0 LOP3.LUT P2, RZ, R79, 0xff, RZ, 0xc0, !PT ;  /* 0x000000ff4fff0812 */ /* 0x000fe2000784c0ff */
[----:B------:R-:W-:Y:S01]  /*7cd0*/  BSSY B1, `(.L_x_130) ;  /* 0x0000035000017945 */ /* 0x000fe20003800000 */
[----:B------:R-:W-:Y:S01]  /*7ce0*/  @P0 SEL R3, RZ, 0xffffffff, P4 ;  /* 0xffffffffff030807 */ /* 0x000fe20002000000 */
[----:B------:R-:W-:Y:S01]  /*7cf0*/  IMAD.IADD R2, R37, 0x1, R2 ;  /* 0x0000000125027824 */ /* 0x000fe200078e0202 */
[----:B------:R-:W-:Y:S02]  /*7d00*/  LEA R87, R36, UR45, 0x3 ;  /* 0x0000002d24577c11 */ /* 0x000fe4000f8e18ff */
[----:B------:R-:W-:Y:S02]  /*7d10*/  CS2R R18, SRZ ;  /* 0x0000000000127805 */ /* 0x000fe4000001ff00 */
[----:B------:R-:W-:Y:S02]  /*7d20*/  @P1 SEL R3, R0, R3, !P2 ;  /* 0x0000000300031207 */ /* 0x000fe40005000000 */
[----:B------:R-:W-:Y:S02]  /*7d30*/  CS2R R16, SRZ ;  /* 0x0000000000107805 */ /* 0x000fe4000001ff00 */
[----:B------:R-:W-:Y:S02]  /*7d40*/  PLOP3.LUT P5, PT, PT, PT, PT, 0x8, 0x80 ;  /* 0x000000000080781c */ /* 0x000fe40003fae170 */
[----:B------:R-:W-:Y:S02]  /*7d50*/  CS2R R26, SRZ ;  /* 0x00000000001a7805 */ /* 0x000fe4000001ff00 */
[----:B------:R-:W-:Y:S02]  /*7d60*/  @P0 LOP3.LUT R3, R3, 0x1, RZ, 0xc0, !PT ;  /* 0x0000000103030812 */ /* 0x000fe400078ec0ff */
[----:B------:R-:W-:Y:S02]  /*7d70*/  CS2R R24, SRZ ;  /* 0x0000000000187805 */ /* 0x000fe4000001ff00 */
[----:B------:R-:W-:Y:S11]  /*7d80*/  ISETP.NE.U32.OR P1, PT, R3, 0x1, !P0 ;  /* 0x000000010300780c */ /* 0x000ff60004725470 */
[----:B------:R-:W-:Y:S02]  /*7d90*/  @!UPT UIADD3 URZ, UPT, UPT, URZ, URZ, URZ ;  /* 0x000000fffffff290 */ /* 0x000fe4000fffe0ff */
[----:B------:R-:W-:Y:S04]  /*7da0*/  @P1 SHF.L.U32 R0, R82, 0x1f, RZ ;  /* 0x0000001f52001819 */ /* 0x000fe800000006ff */
[----:B------:R1:W2:Y:S02]  /*7db0*/  @P1 SYNCS.PHASECHK.TRANS64.TRYWAIT P0, [UR45+0x240], R0 ;  /* 0x00024000ff0015a7 */ /* 0x0002a4000800112d */
[----:B-1----:R-:W-:Y:S04]  /*7dc0*/  SHF.L.U32 R0, R84, 0x1f, RZ ;  /* 0x0000001f54007819 */ /* 0x002fe800000006ff */
[----:B------:R1:W4:Y:S01]  /*7dd0*/  SYNCS.PHASECHK.TRANS64.TRYWAIT P4, [R87+URZ+0x270], R0 ;  /* 0x00027000570075a7 */ /* 0x00032200080811ff */
[----:B--2---:R-:W-:Y:S01]  /*7de0*/  @P1 PLOP3.LUT P5, PT, P0, PT, PT, 0x8, 0x80 ;  /* 0x000000000080181c */ /* 0x004fe200007ae170 */
[----:B------:R-:W-:Y:S01]  /*7df0*/  @!UPT UIADD3 URZ, UPT, UPT, URZ, URZ, URZ ;  /* 0x000000fffffff290 */ /* 0x000fe2000fffe0ff */
[----:B-1----:R-:W-:Y:S11]  /*7e00*/  @!P1 BRA `(.L_x_131) ;  /* 0x0000000000849947 */ /* 0x002ff60003800000 */
[----:B------:R-:W-:Y:S01]  /*7e10*/  ISETP.NE.U32.AND P0, PT, RZ, UR60, PT ;  /* 0x0000003cff007c0c */ /* 0x000fe2000bf05070 */
[----:B------:R-:W-:Y:S01]  /*7e20*/  BSSY B0, `(.L_x_132) ;  /* 0x0000012000007945 */ /* 0x000fe20003800000 */
[----:B------:R-:W-:Y:S02]  /*7e30*/  FSETP.NEU.AND P2, PT, R39, RZ, PT ;  /* 0x000000ff2700720b */ /* 0x000fe40003f4d000 */
[----:B------:R-:W-:Y:S02]  /*7e40*/  CS2R R26, SRZ ;  /* 0x00000000001a7805 */ /* 0x000fe4000001ff00 */
[----:B------:R-:W-:Y:S02]  /*7e50*/  ISETP.NE.AND.EX P0, PT, RZ, UR61, PT, P0 ;  /* 0x0000003dff007c0c */ /* 0x000fe4000bf05300 */
[----:B------:R-:W-:Y:S02]  /*7e60*/  CS2R R24, SRZ ;  /* 0x0000000000187805 */ /* 0x000fe4000001ff00 */
[----:B------:R-:W-:Y:S02]  /*7e70*/  LOP3.LUT P1, RZ, R79, 0xff, RZ, 0xc0, !PT ;  /* 0x000000ff4fff7812 */ /* 0x000fe4000782c0ff */
[----:B------:R-:W-:Y:S02]  /*7e80*/  CS2R R18, SRZ ;  /* 0x0000000000127805 */ /* 0x000fe4000001ff00 */
[----:B------:R-:W-:Y:S02]  /*7e90*/  SEL R3, RZ, 0xffffffff, P2 ;  /* 0xffffffffff037807 */ /* 0x000fe40001000000 */
[----:B------:R-:W-:Y:S02]  /*7ea0*/  CS2R R16, SRZ ;  /* 0x0000000000107805 */ /* 0x000fe4000001ff00 */
[----:B------:R-:W-:Y:S04]  /*7eb0*/  SEL R4, RZ, 0xffffffff, P0 ;  /* 0xffffffffff047807 */ /* 0x000fe80000000000 */
[----:B------:R-:W-:Y:S04]  /*7ec0*/  @P3 SEL R3, R4, R3, !P1 ;  /* 0x0000000304033207 */ /* 0x000fe80004800000 */
[----:B------:R-:W-:Y:S04]  /*7ed0*/  LOP3.LUT R3, R3, 0x1, RZ, 0xc0, !PT ;  /* 0x0000000103037812 */ /* 0x000fe800078ec0ff */
[----:B------:R-:W-:Y:S01]  /*7ee0*/  ISETP.NE.U32.AND P0, PT, R3, 0x1, PT ;  /* 0x000000010300780c */ /* 0x000fe20003f05070 */
[----:B------:R-:W-:Y:S01]  /*7ef0*/  @!UPT UIADD3 URZ, UPT, UPT, URZ, URZ, URZ ;  /* 0x000000fffffff290 */ /* 0x000fe2000fffe0ff */
[----:B------:R-:W-:Y:S11]  /*7f00*/  @!P5 BRA `(.L_x_133) ;  /* 0x00000000000cd947 */ /* 0x000ff60003800000 */
[----:B------:R-:W-:Y:S04]  /*7f10*/  SHF.L.U32 R4, R82, 0x1f, RZ ;  /* 0x0000001f52047819 */ /* 0x000fe800000006ff */
[----:B------:R-:W1:Y:S02]  /*7f20*/  SYNCS.PHASECHK.TRANS64.TRYWAIT P1, [UR45+0x240], R4 ;  /* 0x00024004ff0075a7 */ /* 0x000e64000802112d */
[----:B-1----:R-:W-:Y:S05]  /*7f30*/  @!P1 BRA `(.L_x_134) ;  /* 0x0000002000b09947 */ /* 0x002fea0003800000 */
.L_x_133:
[----:B------:R-:W-:Y:S05]  /*7f40*/  BSYNC B0 ;  /* 0x0000000000007941 */ /* 0x000fea0003800000 */
.L_x_132:
[----:B------:R-:W2:Y:S01]  /*7f50*/  S2UR UR5, SR_CgaCtaId ;  /* 0x00000000000579c3 */ /* 0x000ea20000008800 */
[----:B------:R1:W1:Y:S01]  /*7f60*/  @P0 LDS.128 R24, [R78+UR45+0x400] ;  /* 0x0004002d4e180984 */ /* 0x0002620008000c00 */
[----:B------:R-:W-:Y:S01]  /*7f70*/  UIADD3 UR4, UPT, UPT, UR45, 0x248, URZ ;  /* 0x000002482d047890 */ /* 0x000fe2000fffe0ff */
[----:B------:R-:W-:Y:S02]  /*7f80*/  LOP3.LUT R82, R82, 0x1, RZ, 0x3c, !PT ;  /* 0x0000000152527812 */ /* 0x000fe400078e3cff */
[----:B------:R1:W1:Y:S01]  /*7f90*/  @P0 LDS.128 R16, [R85+0x10] ;  /* 0x0000100055100984 */ /* 0x0002620000000c00 */
[----:B------:R-:W-:Y:S01]  /*7fa0*/  @!PT LDS RZ, [RZ] ;  /* 0x00000000fffff984 */ /* 0x000fe20000000800 */
[----:B------:R-:W-:Y:S01]  /*7fb0*/  @!PT LDS RZ, [RZ] ;  /* 0x00000000fffff984 */ /* 0x000fe20000000800 */
[----:B------:R-:W-:Y:S01]  /*7fc0*/  @!PT LDS RZ, [RZ] ;  /* 0x00000000fffff984 */ /* 0x000fe20000000800 */
[----:B------:R-:W-:Y:S01]  /*7fd0*/  @!PT LDS RZ, [RZ] ;  /* 0x00000000fffff984 */ /* 0x000fe20000000800 */
[----:B------:R5:W-:Y:S06]  /*7fe0*/  MEMBAR.ALL.CTA ;  /* 0x0000000000007992 */ /* 0x000bec0000008000 */
[----:B-----5:R-:W5:Y:S01]  /*7ff0*/  FENCE.VIEW.ASYNC.S ;  /* 0x00000000000073c6 */ /* 0x020f620000000000 */
[----:B--2---:R-:W-:Y:S09]  /*8000*/  UPRMT UR4, UR5, 0x654, UR4 ;  /* 0x0000065405047896 */ /* 0x004ff20008000004 */
[----:B-----5:R-:W-:Y:S03]  /*8010*/  SYNCS.ARRIVE.TRANS64.RED.A1T0 RZ, [UR4], RZ ;  /* 0x000000ffffff79a7 */ /* 0x020fe60008100404 */
.L_x_131:
[----:B------:R-:W-:Y:S05]  /*8020*/  BSYNC B1 ;  /* 0x0000000000017941 */ /* 0x000fea0003800000 */
.L_x_130:
[----:B-1----:R-:W-:Y:S04]  /*8030*/  SHF.R.U32.HI R3, RZ, 0x15, R2 ;  /* 0x00000015ff037819 */ /* 0x002fe80000011602 */
[----:B------:R-:W-:Y:S01]  /*8040*/  LOP3.LUT P0, RZ, R3, 0x3, R80, 0x48, !PT ;  /* 0x0000000303ff7812 */ /* 0x000fe20007804850 */
[----:B------:R-:W-:Y:S01]  /*8050*/  @!UPT UIADD3 URZ, UPT, UPT, URZ, URZ, URZ ;  /* 0x000000fffffff290 */ /* 0x000fe2000fffe0ff */
[----:B----4-:R-:W-:Y:S11]  /*8060*/  @P4 BRA `(.L_x_135) ;  /* 0x0000000000084947 */ /* 0x010ff60003800000 */
[----:B------:R-:W1:Y:S02]  /*8070*/  SYNCS.PHASECHK.TRANS64.TRYWAIT P1, [R87+URZ+0x270], R0 ;  /* 0x00027000570075a7 */ /* 0x000e6400080211ff */
[----:B-1----:R-:W-:Y:S05]  /*8080*/  @!P1 BRA `(.L_x_136) ;  /* 0x0000002000749947 */ /* 0x002fea0003800000 */
.L_x_135:
[----:B------:R-:W-:Y:S05]  /*8090*/  @!P0 BRA `(.L_x_137) ;  /* 0x0000000000408947 */ /* 0x000fea0003800000 */
[----:B------:R-:W2:Y:S01]  /*80a0*/  LDCU.64 UR8, c[0x4][0x70] ;  /* 0x01000e00ff0877ac */ /* 0x000ea20008000a00 */
[----:B------:R-:W-:Y:S01]  /*80b0*/  MOV R15, 0x0 ;  /* 0x00000000000f7802 */ /* 0x000fe20000000f00 */
[----:B------:R-:W-:Y:S02]  /*80c0*/  HFMA2 R12, -RZ, RZ, 0, 5.9604644775390625e-08 ;  /* 0x00000001ff0c7431 */ /* 0x000fe400000001ff */
[----:B------:R-:W-:Y:S02]  /*80d0*/  IMAD.MOV.U32 R8, RZ, RZ, 0x192 ;  /* 0x00000192ff087424 */ /* 0x000fe400078e00ff */
[----:B------:R-:W-:Y:S01]  /*80e0*/  IMAD.MOV.U32 R13, RZ, RZ, RZ ;  /* 0x000000ffff0d7224 */ /* 0x000fe200078e00ff */
[----:B------:R-:W4:Y:S01]  /*80f0*/  LDCU.64 UR6, c[0x4][0x78] ;  /* 0x01000f00ff0677ac */ /* 0x000f220008000a00 */
[----:B------:R-:W1:Y:S01]  /*8100*/  LDC.64 R14, c[0x4][R15] ;  /* 0x010000000f0e7b82 */ /* 0x000e620000000a00 */
[----:B------:R-:W5:Y:S01]  /*8110*/  LDCU.64 UR4, c[0x4][0x10] ;  /* 0x01000200ff0477ac */ /* 0x000f620008000a00 */
[----:B--2---:R-:W-:Y:S01]  /*8120*/  MOV R5, UR9 ;  /* 0x0000000900057c02 */ /* 0x004fe20008000f00 */
[----:B------:R-:W-:Y:S01]  /*8130*/  IMAD.U32 R4, RZ, RZ, UR8 ;  /* 0x00000008ff047e24 */ /* 0x000fe2000f8e00ff */
[----:B----4-:R-:W-:Y:S01]  /*8140*/  MOV R7, UR7 ;  /* 0x0000000700077c02 */ /* 0x010fe20008000f00 */
[----:B------:R-:W-:Y:S01]  /*8150*/  IMAD.U32 R6, RZ, RZ, UR6 ;  /* 0x00000006ff067e24 */ /* 0x000fe2000f8e00ff */
[----:B-----5:R-:W-:Y:S01]  /*8160*/  MOV R11, UR5 ;  /* 0x00000005000b7c02 */ /* 0x020fe20008000f00 */
[----:B------:R-:W-:Y:S02]  /*8170*/  IMAD.U32 R10, RZ, RZ, UR4 ;  /* 0x00000004ff0a7e24 */ /* 0x000fe4000f8e00ff */
[----:B------:R-:W-:Y:S07]  /*8180*/  LEPC R20, `(.L_x_137) ;  /* 0x000000001014794e */ /* 0x000fee0000000000 */
[----:B-1-3--:R-:W-:Y:S05]  /*8190*/  CALL.ABS.NOINC R14 ;  /* 0x000000000e007343 */ /* 0x00afea0003c00000 */
.L_x_137:
[----:B------:R-:W-:Y:S01]  /*81a0*/  LOP3.LUT P0, RZ, R69, 0x60, RZ, 0xc0, !PT ;  /* 0x0000006045ff7812 */ /* 0x000fe2000780c0ff */
[----:B------:R-:W-:Y:S05]  /*81b0*/  WARPSYNC.ALL ;  /* 0x0000000000007948 */ /* 0x000fea0003800000 */
[----:B------:R-:W-:Y:S01]  /*81c0*/  R2UR UR4, R2 ;  /* 0x00000000020472ca */ /* 0x000fe200000e0000 */
[----:B------:R-:W-:Y:S01]  /*81d0*/  BSSY.RECONVERGENT B0, `(.L_x_138) ;  /* 0x00000bb000007945 */ /* 0x000fe20003800200 */
[-C--:B------:R-:W-:Y:S02]  /*81e0*/  F2FP.F16.E4M3.UNPACK_B R2, R24.reuse ;  /* 0x00000018ff02723e */ /* 0x080fe400020006ff */
[-C--:B------:R-:W-:Y:S02]  /*81f0*/  F2FP.F16.E4M3.UNPACK_B R4, R25.reuse ;  /* 0x00000019ff04723e */ /* 0x080fe400020006ff */
[----:B------:R-:W-:Y:S01]  /*8200*/  F2FP.F16.E4M3.UNPACK_B R24, R24.H1 ;  /* 0x00000018ff18723e */ /* 0x000fe200030006ff */
[----:B-1----:R-:W-:Y:S01]  /*8210*/  HADD2.F32 R0, -RZ, R2.H0_H0 ;  /* 0x20000002ff007230 */ /* 0x002fe20000004100 */
[----:B------:R-:W-:Y:S01]  /*8220*/  F2FP.F16.E4M3.UNPACK_B R25, R25.H1 ;  /* 0x00000019ff19723e */ /* 0x000fe200030006ff */
[----:B------:R-:W-:Y:S01]  /*8230*/  HADD2.F32 R41, -RZ, R4.H0_H0 ;  /* 0x20000004ff297230 */ /* 0x000fe20000004100 */
[-C--:B------:R-:W-:Y:S01]  /*8240*/  F2FP.F16.E4M3.UNPACK_B R46, R26.reuse ;  /* 0x0000001aff2e723e */ /* 0x080fe200020006ff */
[--C-:B------:R-:W-:Y:S01]  /*8250*/  HADD2.F32 R3, -RZ, R24.reuse.H0_H0 ;  /* 0x20000018ff037230 */ /* 0x100fe20000004100 */
[----:B------:R-:W-:Y:S01]  /*8260*/  F2FP.F16.E4M3.UNPACK_B R48, R26.H1 ;  /* 0x0000001aff30723e */ /* 0x000fe200030006ff */
[----:B------:R-:W-:Y:S01]  /*8270*/  HADD2.F32 R40, -RZ, R24.H1_H1 ;  /* 0x30000018ff287230 */ /* 0x000fe20000004100 */
[-C--:B------:R-:W-:Y:S01]  /*8280*/  F2FP.F16.E4M3.UNPACK_B R50, R27.reuse ;  /* 0x0000001bff32723e */ /* 0x080fe200020006ff */
[----:B------:R-:W-:Y:S01]  /*8290*/  HADD2.F32 R42, -RZ, R4.H1_H1 ;  /* 0x30000004ff2a7230 */ /* 0x000fe20000004100 */
[----:B------:R-:W-:Y:S01]  /*82a0*/  F2FP.F16.E4M3.UNPACK_B R52, R27.H1 ;  /* 0x0000001bff34723e */ /* 0x000fe200030006ff */
[--C-:B------:R-:W-:Y:S01]  /*82b0*/  HADD2.F32 R43, -RZ, R25.reuse.H0_H0 ;  /* 0x20000019ff2b7230 */ /* 0x100fe20000004100 */
[-C--:B------:R-:W-:Y:S01]  /*82c0*/  F2FP.F16.E4M3.UNPACK_B R54, R16.reuse ;  /* 0x00000010ff36723e */ /* 0x080fe200020006ff */
[----:B------:R-:W-:Y:S01]  /*82d0*/  HADD2.F32 R44, -RZ, R25.H1_H1 ;  /* 0x30000019ff2c7230 */ /* 0x000fe20000004100 */
[----:B------:R-:W-:Y:S01]  /*82e0*/  F2FP.F16.E4M3.UNPACK_B R56, R16.H1 ;  /* 0x00000010ff38723e */ /* 0x000fe200030006ff */
[----:B------:R-:W-:Y:S01]  /*82f0*/  HADD2.F32 R2, -RZ, R2.H1_H1 ;  /* 0x30000002ff027230 */ /* 0x000fe20000004100 */
[-C--:B------:R-:W-:Y:S01]  /*8300*/  F2FP.F16.E4M3.UNPACK_B R58, R17.reuse ;  /* 0x00000011ff3a723e */ /* 0x080fe200020006ff */
[--C-:B------:R-:W-:Y:S01]  /*8310*/  HADD2.F32 R45, -RZ, R46.reuse.H0_H0 ;  /* 0x2000002eff2d7230 */ /* 0x100fe20000004100 */
        /* <DEDUP_REMOVED lines=10> */
[----:B------:R-:W1:Y:S01]  /*83c0*/  LDTM.x32 R4, tmem[UR4] ;  /* 0x00000004000479ee */ /* 0x000e6200082c0000 */
[----:B------:R-:W-:Y:S01]  /*83d0*/  NOP ;  /* 0x0000000000007918 */ /* 0x000fe20000000000 */
[----:B------:R-:W-:Y:S01]  /*83e0*/  IADD3 R87, PT, PT, R87, 0x280, RZ ;  /* 0x0000028057577810 */ /* 0x000fe20007ffe0ff */
[--C-:B------:R-:W-:Y:S01]  /*83f0*/  HADD2.F32 R53, -RZ, R54.reuse.H0_H0 ;  /* 0x20000036ff357230 */ /* 0x100fe20000004100 */
[----:B------:R-:W-:Y:S01]  /*8400*/  IADD3 R36, PT, PT, R36, 0x1, RZ ;  /* 0x0000000124247810 */ /* 0x000fe20007ffe0ff */
[----:B------:R-:W-:Y:S01]  /*8410*/  HADD2.F32 R54, -RZ, R54.H1_H1 ;  /* 0x30000036ff367230 */ /* 0x000fe20000004100 */
[----:B------:R-:W-:Y:S01]  /*8420*/  LOP3.LUT R87, R87, 0xfefffff8, RZ, 0xc0, !PT ;  /* 0xfefffff857577812 */ /* 0x000fe200078ec0ff */
[--C-:B------:R-:W-:Y:S02]  /*8430*/  HADD2.F32 R57, -RZ, R58.reuse.H0_H0 ;  /* 0x2000003aff397230 */ /* 0x100fe40000004100 */
[----:B------:R-:W-:Y:S01]  /*8440*/  HADD2.F32 R58, -RZ, R58.H1_H1 ;  /* 0x3000003aff3a7230 */ /* 0x000fe20000004100 */
[----:B-1----:R1:W-:Y:S01]  /*8450*/  SYNCS.ARRIVE.TRANS64.RED.A1T0 RZ, [R87+URZ], RZ ;  /* 0x000000ff57ff79a7 */ /* 0x0023e200081004ff */
[--C-:B------:R-:W-:Y:S02]  /*8460*/  HADD2.F32 R61, -RZ, R62.reuse.H0_H0 ;  /* 0x2000003eff3d7230 */ /* 0x100fe40000004100 */
[----:B------:R-:W-:Y:S02]  /*8470*/  HADD2.F32 R62, -RZ, R62.H1_H1 ;  /* 0x3000003eff3e7230 */ /* 0x000fe40000004100 */
[--C-:B------:R-:W-:Y:S02]  /*8480*/  HADD2.F32 R65, -RZ, R66.reuse.H0_H0 ;  /* 0x20000042ff417230 */ /* 0x100fe40000004100 */
[----:B------:R-:W-:Y:S02]  /*8490*/  HADD2.F32 R66, -RZ, R66.H1_H1 ;  /* 0x30000042ff427230 */ /* 0x000fe40000004100 */
[--C-:B------:R-:W-:Y:S02]  /*84a0*/  HADD2.F32 R51, -RZ, R52.reuse.H0_H0 ;  /* 0x20000034ff337230 */ /* 0x100fe40000004100 */
[----:B------:R-:W-:Y:S02]  /*84b0*/  HADD2.F32 R52, -RZ, R52.H1_H1 ;  /* 0x30000034ff347230 */ /* 0x000fe40000004100 */
[--C-:B------:R-:W-:Y:S02]  /*84c0*/  HADD2.F32 R55, -RZ, R56.reuse.H0_H0 ;  /* 0x20000038ff377230 */ /* 0x100fe40000004100 */
[C---:B---3--:R-:W-:Y:S01]  /*84d0*/  FMUL R4, R38.reuse, R4 ;  /* 0x0000000426047220 */ /* 0x048fe20000400000 */
[C---:B------:R-:W-:Y:S01]  /*84e0*/  FMUL R5, R38.reuse, R5 ;  /* 0x0000000526057220 */ /* 0x040fe20000400000 */
[C---:B------:R-:W-:Y:S01]  /*84f0*/  FMUL R8, R38.reuse, R8 ;  /* 0x0000000826087220 */ /* 0x040fe20000400000 */
[C---:B------:R-:W-:Y:S01]  /*8500*/  FMUL R9, R38.reuse, R9 ;  /* 0x0000000926097220 */ /* 0x040fe20000400000 */
[C---:B------:R-:W-:Y:S01]  /*8510*/  FFMA R4, R39.reuse, R0, R4 ;  /* 0x0000000027047223 */ /* 0x040fe20000000004 */
[C---:B------:R-:W-:Y:S01]  /*8520*/  FFMA R5, R39.reuse, R2, R5 ;  /* 0x0000000227057223 */ /* 0x040fe20000000005 */
[C---:B------:R-:W-:Y:S01]  /*8530*/  FMUL R12, R38.reuse, R12 ;  /* 0x0000000c260c7220 */ /* 0x040fe20000400000 */
        /* <DEDUP_REMOVED lines=15> */
[C---:B------:R-:W-:Y:S01]  /*8630*/  FFMA R6, R39.reuse, R3, R6 ;  /* 0x0000000327067223 */ /* 0x040fe20000000006 */
[C---:B------:R-:W-:Y:S01]  /*8640*/  FFMA R7, R39.reuse, R40, R7 ;  /* 0x0000002827077223 */ /* 0x040fe20000000007 */
[C---:B------:R-:W-:Y:S01]  /*8650*/  FFMA R8, R39.reuse, R41, R8 ;  /* 0x0000002927087223 */ /* 0x040fe20000000008 */
[C---:B------:R-:W-:Y:S01]  /*8660*/  FFMA R9, R39.reuse, R42, R9 ;  /* 0x0000002a27097223 */ /* 0x040fe20000000009 */
[C---:B------:R-:W-:Y:S01]  /*8670*/  FFMA R10, R39.reuse, R43, R10 ;  /* 0x0000002b270a7223 */ /* 0x040fe2000000000a */
[C---:B------:R-:W-:Y:S01]  /*8680*/  FFMA R11, R39.reuse, R44, R11 ;  /* 0x0000002c270b7223 */ /* 0x040fe2000000000b */
[C---:B------:R-:W-:Y:S01]  /*8690*/  FFMA R12, R39.reuse, R45, R12 ;  /* 0x0000002d270c7223 */ /* 0x040fe2000000000c */
[----:B------:R-:W-:Y:S01]  /*86a0*/  FFMA R13, R39, R46, R13 ;  /* 0x0000002e270d7223 */ /* 0x000fe2000000000d */
[----:B------:R-:W-:Y:S01]  /*86b0*/  F2FP.SATFINITE.E4M3.F32.PACK_AB_MERGE_C R6, R7, R6, RZ ;  /* 0x000000060706723e */ /* 0x000fe200048070ff */
[C---:B------:R-:W-:Y:S01]  /*86c0*/  FMUL R14, R38.reuse, R14 ;  /* 0x0000000e260e7220 */ /* 0x040fe20000400000 */
[----:B------:R-:W-:Y:S01]  /*86d0*/  F2FP.SATFINITE.E4M3.F32.PACK_AB_MERGE_C R10, R11, R10, RZ ;  /* 0x0000000a0b0a723e */ /* 0x000fe200048070ff */
[C---:B------:R-:W-:Y:S01]  /*86e0*/  FMUL R15, R38.reuse, R15 ;  /* 0x0000000f260f7220 */ /* 0x040fe20000400000 */
[----:B------:R-:W-:Y:S01]  /*86f0*/  F2FP.SATFINITE.E4M3.F32.PACK_AB_MERGE_C R4, R5, R4, R6 ;  /* 0x000000040504723e */ /* 0x000fe20004807006 */
[----:B------:R-:W-:Y:S01]  /*8700*/  FFMA R14, R39, R47, R14 ;  /* 0x0000002f270e7223 */ /* 0x000fe2000000000e */
[----:B------:R-:W-:Y:S01]  /*8710*/  F2FP.SATFINITE.E4M3.F32.PACK_AB_MERGE_C R5, R9, R8, R10 ;  /* 0x000000080905723e */ /* 0x000fe2000480700a */
[C---:B------:R-:W-:Y:S01]  /*8720*/  FFMA R15, R39.reuse, R48, R15 ;  /* 0x00000030270f7223 */ /* 0x040fe2000000000f */
[C---:B------:R-:W-:Y:S01]  /*8730*/  FFMA R16, R39.reuse, R49, R16 ;  /* 0x0000003127107223 */ /* 0x040fe20000000010 */
[C---:B------:R-:W-:Y:S01]  /*8740*/  FFMA R17, R39.reuse, R50, R17 ;  /* 0x0000003227117223 */ /* 0x040fe20000000011 */
[C---:B------:R-:W-:Y:S01]  /*8750*/  FMUL R18, R38.reuse, R18 ;  /* 0x0000001226127220 */ /* 0x040fe20000400000 */
[C---:B------:R-:W-:Y:S01]  /*8760*/  FMUL R19, R38.reuse, R19 ;  /* 0x0000001326137220 */ /* 0x040fe20000400000 */
[----:B------:R-:W-:Y:S02]  /*8770*/  HADD2.F32 R56, -RZ, R56.H1_H1 ;  /* 0x30000038ff387230 */ /* 0x000fe40000004100 */
[C---:B------:R-:W-:Y:S01]  /*8780*/  FMUL R22, R38.reuse, R22 ;  /* 0x0000001626167220 */ /* 0x040fe20000400000 */
[C---:B------:R-:W-:Y:S01]  /*8790*/  FFMA R18, R39.reuse, R51, R18 ;  /* 0x0000003327127223 */ /* 0x040fe20000000012 */
[C---:B------:R-:W-:Y:S01]  /*87a0*/  FFMA R19, R39.reuse, R52, R19 ;  /* 0x0000003427137223 */ /* 0x040fe20000000013 */
[C---:B------:R-:W-:Y:S01]  /*87b0*/  FMUL R23, R38.reuse, R23 ;  /* 0x0000001726177220 */ /* 0x040fe20000400000 */
[C---:B------:R-:W-:Y:S01]  /*87c0*/  FFMA R20, R39.reuse, R53, R20 ;  /* 0x0000003527147223 */ /* 0x040fe20000000014 */
[C---:B------:R-:W-:Y:S01]  /*87d0*/  FFMA R21, R39.reuse, R54, R21 ;  /* 0x0000003627157223 */ /* 0x040fe20000000015 */
[--C-:B------:R-:W-:Y:S02]  /*87e0*/  HADD2.F32 R59, -RZ, R60.reuse.H0_H0 ;  /* 0x2000003cff3b7230 */ /* 0x100fe40000004100 */
[C---:B------:R-:W-:Y:S01]  /*87f0*/  FFMA R22, R39.reuse, R55, R22 ;  /* 0x0000003727167223 */ /* 0x040fe20000000016 */
[----:B------:R-:W-:Y:S02]  /*8800*/  HADD2.F32 R60, -RZ, R60.H1_H1 ;  /* 0x3000003cff3c7230 */ /* 0x000fe40000004100 */
[C---:B------:R-:W-:Y:S01]  /*8810*/  FMUL R3, R38.reuse, R26 ;  /* 0x0000001a26037220 */ /* 0x040fe20000400000 */
        /* <DEDUP_REMOVED lines=16> */
[----:B------:R-:W-:Y:S01]  /*8920*/  FFMA R31, R39, R64, R31 ;  /* 0x00000040271f7223 */ /* 0x000fe2000000001f */
[----:B------:R-:W-:Y:S01]  /*8930*/  FMUL R35, R38, R35 ;  /* 0x0000002326237220 */ /* 0x000fe20000400000 */
[----:B------:R-:W-:Y:S01]  /*8940*/  F2FP.SATFINITE.E4M3.F32.PACK_AB_MERGE_C R14, R15, R14, RZ ;  /* 0x0000000e0f0e723e */ /* 0x000fe200048070ff */
[----:B------:R-:W-:Y:S01]  /*8950*/  FFMA R28, R39, R65, R28 ;  /* 0x00000041271c7223 */ /* 0x000fe2000000001c */
[----:B------:R-:W-:Y:S01]  /*8960*/  F2FP.SATFINITE.E4M3.F32.PACK_AB_MERGE_C R7, R19, R18, RZ ;  /* 0x000000121307723e */ /* 0x000fe200048070ff */
[C---:B------:R-:W-:Y:S01]  /*8970*/  FFMA R29, R39.reuse, R66, R29 ;  /* 0x00000042271d7223 */ /* 0x040fe2000000001d */
[----:B------:R-:W-:Y:S01]  /*8980*/  FFMA R30, R39, R67, R30 ;  /* 0x00000043271e7223 */ /* 0x000fe2000000001e */
[----:B------:R-:W-:Y:S01]  /*8990*/  F2FP.SATFINITE.E4M3.F32.PACK_AB_MERGE_C R22, R23, R22, RZ ;  /* 0x000000161716723e */ /* 0x000fe200048070ff */
[----:B------:R-:W-:Y:S01]  /*89a0*/  FFMA R35, R39, R68, R35 ;  /* 0x0000004427237223 */ /* 0x000fe20000000023 */
[----:B------:R-:W-:Y:S02]  /*89b0*/  F2FP.SATFINITE.E4M3.F32.PACK_AB_MERGE_C R6, R13, R12, R14 ;  /* 0x0000000c0d06723e */ /* 0x000fe4000480700e */
[----:B------:R-:W-:Y:S02]  /*89c0*/  F2FP.SATFINITE.E4M3.F32.PACK_AB_MERGE_C R7, R17, R16, R7 ;  /* 0x000000101107723e */ /* 0x000fe40004807007 */
[----:B------:R-:W-:Y:S02]  /*89d0*/  F2FP.SATFINITE.E4M3.F32.PACK_AB_MERGE_C R20, R21, R20, R22 ;  /* 0x000000141514723e */ /* 0x000fe40004807016 */
[----:B------:R-:W-:Y:S01]  /*89e0*/  F2FP.SATFINITE.E4M3.F32.PACK_AB_MERGE_C R3, R27, R3, RZ ;  /* 0x000000031b03723e */ /* 0x000fe200048070ff */
[----:B------:R1:W-:Y:S01]  /*89f0*/  STS.128 [R78+UR45+0x1400], R4 ;  /* 0x001400044e007988 */ /* 0x0003e20008000c2d */
[----:B------:R-:W-:Y:S02]  /*8a00*/  F2FP.SATFINITE.E4M3.F32.PACK_AB_MERGE_C R22, R31, R26, RZ ;  /* 0x0000001a1f16723e */ /* 0x000fe400048070ff */
[----:B------:R-:W-:Y:S02]  /*8a10*/  F2FP.SATFINITE.E4M3.F32.PACK_AB_MERGE_C R23, R35, R30, RZ ;  /* 0x0000001e2317723e */ /* 0x000fe400048070ff */
[----:B------:R-:W-:Y:S02]  /*8a20*/  F2FP.SATFINITE.E4M3.F32.PACK_AB_MERGE_C R21, R2, R0, R3 ;  /* 0x000000000215723e */ /* 0x000fe40004807003 */
[----:B------:R-:W-:Y:S02]  /*8a30*/  F2FP.SATFINITE.E4M3.F32.PACK_AB_MERGE_C R22, R25, R24, R22 ;  /* 0x000000181916723e */ /* 0x000fe40004807016 */
[----:B------:R-:W-:Y:S05]  /*8a40*/  F2FP.SATFINITE.E4M3.F32.PACK_AB_MERGE_C R23, R29, R28, R23 ;  /* 0x0000001c1d17723e */ /* 0x000fea0004807017 */
[----:B------:R1:W-:Y:S01]  /*8a50*/  STS.128 [R85+0x1010], R20 ;  /* 0x0010101455007388 */ /* 0x0003e20000000c00 */
[----:B------:R-:W-:Y:S01]  /*8a60*/  @!PT LDS RZ, [RZ] ;  /* 0x00000000fffff984 */ /* 0x000fe20000000800 */
[----:B------:R-:W-:Y:S01]  /*8a70*/  @!PT LDS RZ, [RZ] ;  /* 0x00000000fffff984 */ /* 0x000fe20000000800 */
[----:B------:R-:W-:Y:S01]  /*8a80*/  @!PT LDS RZ, [RZ] ;  /* 0x00000000fffff984 */ /* 0x000fe20000000800 */
[----:B------:R-:W-:Y:S01]  /*8a90*/  @!PT LDS RZ, [RZ] ;  /* 0x00000000fffff984 */ /* 0x000fe20000000800 */
[----:B------:R2:W-:Y:S07]  /*8aa0*/  MEMBAR.ALL.CTA ;  /* 0x0000000000007992 */ /* 0x0005ee0000008000 */
[----:B--2---:R-:W2:Y:S02]  /*8ab0*/  FENCE.VIEW.ASYNC.S ;  /* 0x00000000000073c6 */ /* 0x004ea40000000000 */
[----:B--2---:R-:W-:Y:S06]  /*8ac0*/  BAR.SYNC.DEFER_BLOCKING 0x1, 0x80 ;  /* 0x0042000000007b1d */ /* 0x004fec0000010000 */
[----:B------:R-:W-:Y:S05]  /*8ad0*/  @P0 BRA `(.L_x_139) ;  /* 0x0000000000a80947 */ /* 0x000fea0003800000 */
[----:B------:R-:W-:Y:S01]  /*8ae0*/  ULOP3.LUT UR4, UR44, UR58, URZ, 0x3c, !UPT ;  /* 0x0000003a2c047292 */ /* 0x000fe2000f8e3cff */
[----:B------:R-:W-:Y:S01]  /*8af0*/  IMAD.U32 R3, RZ, RZ, UR58 ;  /* 0x0000003aff037e24 */ /* 0x000fe2000f8e00ff */
[----:B------:R-:W2:Y:S01]  /*8b00*/  LDCU.64 UR6, c[0x0][0x348] ;  /* 0x00006900ff0677ac */ /* 0x000ea20008000a00 */
[----:B------:R-:W-:Y:S03]  /*8b10*/  IMAD.U32 R0, RZ, RZ, UR44 ;  /* 0x0000002cff007e24 */ /* 0x000fe6000f8e00ff */
[----:B------:R-:W-:Y:S01]  /*8b20*/  IABS R3, R3 ;  /* 0x0000000300037213 */ /* 0x000fe20000000000 */
[----:B------:R-:W-:Y:S01]  /*8b30*/  USHF.L.U32 UR9, UR46, 0x6, URZ ;  /* 0x000000062e097899 */ /* 0x000fe200080006ff */
[----:B------:R-:W-:Y:S01]  /*8b40*/  IABS R0, R0 ;  /* 0x0000000000007213 */ /* 0x000fe20000000000 */
[----:B------:R-:W-:Y:S01]  /*8b50*/  USHF.L.U32 UR10, UR47, 0x6, URZ ;  /* 0x000000062f0a7899 */ /* 0x000fe200080006ff */
[----:B-1----:R-:W1:Y:S01]  /*8b60*/  I2F.RP R4, R3 ;  /* 0x0000000300047306 */ /* 0x002e620000209400 */
[----:B------:R-:W-:Y:S02]  /*8b70*/  UISETP.GE.AND UP0, UPT, UR4, URZ, UPT ;  /* 0x000000ff0400728c */ /* 0x000fe4000bf06270 */
[----:B------:R-:W-:Y:S02]  /*8b80*/  UISETP.NE.AND UP1, UPT, UR58, URZ, UPT ;  /* 0x000000ff3a00728c */ /* 0x000fe4000bf25270 */
[----:B------:R-:W-:Y:S06]  /*8b90*/  UIADD3 UR4, UPT, UPT, UR45, 0x1400, URZ ;  /* 0x000014002d047890 */ /* 0x000fec000fffe0ff */
[----:B------:R-:W-:Y:S01]  /*8ba0*/  IMAD.U32 R86, RZ, RZ, UR4 ;  /* 0x00000004ff567e24 */ /* 0x000fe2000f8e00ff */
[----:B-1----:R-:W1:Y:S04]  /*8bb0*/  MUFU.RCP R4, R4 ;  /* 0x0000000400047308 */ /* 0x002e680000001000 */
[----:B------:R-:W-:Y:S01]  /*8bc0*/  R2UR UR8, R86 ;  /* 0x00000000560872ca */ /* 0x000fe200000e0000 */
[----:B-1----:R-:W-:Y:S05]  /*8bd0*/  VIADD R4, R4, 0xffffffe ;  /* 0x0ffffffe04047836 */ /* 0x002fea0000000000 */
[----:B------:R-:W1:Y:S02]  /*8be0*/  F2I.FTZ.U32.TRUNC.NTZ R5, R4 ;  /* 0x0000000400057305 */ /* 0x000e64000021f000 */
[----:B-1----:R-:W-:Y:S02]  /*8bf0*/  IADD3 R2, PT, PT, RZ, -R5, RZ ;  /* 0x80000005ff027210 */ /* 0x002fe40007ffe0ff */
[----:B------:R-:W-:Y:S03]  /*8c00*/  MOV R4, RZ ;  /* 0x000000ff00047202 */ /* 0x000fe60000000f00 */
        /* <DEDUP_REMOVED lines=9> */
[----:B------:R-:W-:Y:S11]  /*8ca0*/  ISETP.GE.U32.AND P1, PT, R0, R3, PT ;  /* 0x000000030000720c */ /* 0x000ff60003f26070 */
[----:B------:R-:W-:Y:S02]  /*8cb0*/  @!UPT UIADD3 URZ, UPT, UPT, URZ, URZ, URZ ;  /* 0x000000fffffff290 */ /* 0x000fe4000fffe0ff */
[----:B------:R-:W-:Y:S04]  /*8cc0*/  @P1 IADD3 R5, PT, PT, R5, 0x1, RZ ;  /* 0x0000000105051810 */ /* 0x000fe80007ffe0ff */
[----:B------:R-:W-:Y:S11]  /*8cd0*/  R2UR UR12, R5 ;  /* 0x00000000050c72ca */ /* 0x000ff600000e0000 */
[----:B------:R-:W-:Y:S02]  /*8ce0*/  @!UPT UIADD3 URZ, UPT, UPT, URZ, URZ, URZ ;  /* 0x000000fffffff290 */ /* 0x000fe4000fffe0ff */
[----:B------:R-:W-:Y:S02]  /*8cf0*/  @!UP0 UIADD3 UR12, UPT, UPT, -UR12, URZ, URZ ;  /* 0x000000ff0c0c8290 */ /* 0x000fe4000fffe1ff */
[----:B------:R-:W-:Y:S02]  /*8d00*/  @!UP1 ULOP3.LUT UR12, URZ, UR58, URZ, 0x33, !UPT ;  /* 0x0000003aff0c9292 */ /* 0x000fe4000f8e33ff */
[----:B--2---:R-:W-:Y:S02]  /*8d10*/  UIADD3 UR4, UP0, UPT, UR6, 0x680, URZ ;  /* 0x0000068006047890 */ /* 0x004fe4000ff1e0ff */
[----:B------:R-:W-:Y:S04]  /*8d20*/  UIADD3 UR5, UPT, UPT, -UR12, URZ, URZ ;  /* 0x000000ff0c057290 */ /* 0x000fe8000fffe1ff */
[----:B------:R-:W-:Y:S02]  /*8d30*/  UIMAD UR11, UR58, UR5, UR44 ;  /* 0x000000053a0b72a4 */ /* 0x000fe4000f8e022c */
[----:B------:R-:W-:Y:S09]  /*8d40*/  UIADD3.X UR5, UPT, UPT, URZ, UR7, URZ, UP0, !UPT ;  /* 0x00000007ff057290 */ /* 0x000ff200087fe4ff */
[----:B------:R2:W-:Y:S01]  /*8d50*/  UTMASTG.4D [UR8], [UR4] ;  /* 0x00000008040073b5 */ /* 0x0005e20008018000 */
[----:B------:R0:W-:Y:S01]  /*8d60*/  UTMACMDFLUSH ;  /* 0x00000000000079b7 */ /* 0x0001e20000000000 */
[----:B--2---:R-:W-:Y:S04]  /*8d70*/  DEPBAR.LE SB0, 0x0 ;  /* 0x000080000000791a */ /* 0x004fe80000000000 */
.L_x_139:
[----:B------:R-:W-:Y:S05]  /*8d80*/  BSYNC.RECONVERGENT B0 ;  /* 0x0000000000007941 */ /* 0x000fea0003800200 */
.L_x_138:
[----:B------:R-:W-:Y:S01]  /*8d90*/  BAR.SYNC.DEFER_BLOCKING 0x1, 0x80 ;  /* 0x0042000000007b1d */ /* 0x000fe20000010000 */
[C---:B------:R-:W-:Y:S01]  /*8da0*/  ISETP.NE.AND P0, PT, R36.reuse, 0x2, PT ;  /* 0x000000022400780c */ /* 0x040fe20003f05270 */
[----:B------:R-:W-:Y:S01]  /*8db0*/  UISETP.NE.AND UP0, UPT, UR50, URZ, UPT ;  /* 0x000000ff3200728c */ /* 0x000fe2000bf05270 */
[----:B------:R-:W-:Y:S01]  /*8dc0*/  LOP3.LUT R83, R83, 0x1, RZ, 0x3c, !PT ;  /* 0x0000000153537812 */ /* 0x000fe200078e3cff */
[----:B------:R-:W-:Y:S01]  /*8dd0*/  UIADD3 UR26, UPT, UPT, UR36, UR63, URZ ;  /* 0x0000003f241a7290 */ /* 0x000fe2000fffe0ff */
[----:B------:R-:W-:Y:S01]  /*8de0*/  SEL R0, RZ, 0x1, P0 ;  /* 0x00000001ff007807 */ /* 0x000fe20000000000 */
[----:B------:R-:W-:Y:S01]  /*8df0*/  UIADD3 UR47, UPT, UPT, UR37, UR62, URZ ;  /* 0x0000003e252f7290 */ /* 0x000fe2000fffe0ff */
[----:B------:R-:W-:Y:S02]  /*8e00*/  SEL R36, R36, RZ, P0 ;  /* 0x000000ff24247207 */ /* 0x000fe40000000000 */
[----:B------:R-:W-:Y:S01]  /*8e10*/  LOP3.LUT R84, R84, R0, RZ, 0x3c, !PT ;  /* 0x0000000054547212 */ /* 0x000fe200078e3cff */
[----:B------:R-:W-:Y:S01]  /*8e20*/  UMOV UR49, UR57 ;  /* 0x0000003900317c82 */ /* 0x000fe20008000000 */
[----:B------:R-:W-:Y:S07]  /*8e30*/  BRA.U UP0, `(.L_x_140) ;  /* 0xffffffe100507547 */ /* 0x000fee000b83ffff */
[----:B------:R-:W-:Y:S05]  /*8e40*/  EXIT ;  /* 0x000000000000794d */ /* 0x000fea0003800000 */
.L_x_25:
[----:B------:R-:W-:Y:S07]  /*8e50*/  MOV R0, UR11 ;  /* 0x0000000b00007c02 */ /* 0x000fee0008000f00 */
.L_x_141:
[----:B--2---:R2:W3:Y:S02]  /*8e60*/  SYNCS.PHASECHK.TRANS64.TRYWAIT P0, [R0+URZ+0x120], R4 ;  /* 0x00012004000075a7 */ /* 0x0044e400080011ff */
[----:B---3--:R-:W-:Y:S05]  /*8e70*/  @!P0 NANOSLEEP.SYNCS 0x989680 ;  /* 0x009896800000895d */ /* 0x008fea0003900000 */
[----:B------:R-:W3:Y:S02]  /*8e80*/  @!P0 SYNCS.PHASECHK.TRANS64 P0, [R0+URZ+0x120], R4 ;  /* 0x00012004000085a7 */ /* 0x000ee400080010ff */
[----:B---3--:R-:W-:Y:S05]  /*8e90*/  @!P0 BRA `(.L_x_141) ;  /* 0xfffffffc00f08947 */ /* 0x008fea000383ffff */
[----:B------:R-:W-:Y:S05]  /*8ea0*/  BRA `(.L_x_24) ;  /* 0xffffff9000c87947 */ /* 0x000fea000383ffff */
.L_x_32:
[----:B--2---:R-:W-:Y:S07]  /*8eb0*/  MOV R0, UR21 ;  /* 0x0000001500007c02 */ /* 0x004fee0008000f00 */
.L_x_142:
[----:B--2---:R2:W3:Y:S02]  /*8ec0*/  SYNCS.PHASECHK.TRANS64.TRYWAIT P0, [R0+URZ+0x120], R4 ;  /* 0x00012004000075a7 */ /* 0x0044e400080011ff */
[----:B---3--:R-:W-:Y:S05]  /*8ed0*/  @!P0 NANOSLEEP.SYNCS 0x989680 ;  /* 0x009896800000895d */ /* 0x008fea0003900000 */
[----:B------:R-:W3:Y:S02]  /*8ee0*/  @!P0 SYNCS.PHASECHK.TRANS64 P0, [R0+URZ+0x120], R4 ;  /* 0x00012004000085a7 */ /* 0x000ee400080010ff */
[----:B---3--:R-:W-:Y:S05]  /*8ef0*/  @!P0 BRA `(.L_x_142) ;  /* 0xfffffffc00f08947 */ /* 0x008fea000383ffff */
[----:B------:R-:W-:Y:S05]  /*8f00*/  BRA `(.L_x_31) ;  /* 0xffffff9400f47947 */ /* 0x000fea000383ffff */
.L_x_37:
[----:B------:R-:W-:-:S07]  /*8f10*/  MOV R0, UR24 ;  /* 0x0000001800007c02 */ /* 0x000fce0008000f00 */
.L_x_143:
[----:B--2---:R2:W3:Y:S02]  /*8f20*/  SYNCS.PHASECHK.TRANS64.TRYWAIT P0, [R0+URZ+0x260], R3 ;  /* 0x00026003000075a7 */ /* 0x0044e400080011ff */
[----:B---3--:R-:W-:Y:S05]  /*8f30*/  @!P0 NANOSLEEP.SYNCS 0x989680 ;  /* 0x009896800000895d */ /* 0x008fea0003900000 */
[----:B------:R-:W3:Y:S02]  /*8f40*/  @!P0 SYNCS.PHASECHK.TRANS64 P0, [R0+URZ+0x260], R3 ;  /* 0x00026003000085a7 */ /* 0x000ee400080010ff */
[----:B---3--:R-:W-:Y:S05]  /*8f50*/  @!P0 BRA `(.L_x_143) ;  /* 0xfffffffc00f08947 */ /* 0x008fea000383ffff */
[----:B------:R-:W-:Y:S05]  /*8f60*/  BRA `(.L_x_144) ;  /* 0xffffff9800c07947 */ /* 0x000fea000383ffff */
.L_x_41:
[----:B------:R-:W-:-:S07]  /*8f70*/  MOV R0, UR4 ;  /* 0x0000000400007c02 */ /* 0x000fce0008000f00 */
.L_x_145:
[----:B--2---:R2:W3:Y:S02]  /*8f80*/  SYNCS.PHASECHK.TRANS64.TRYWAIT P0, [R0+URZ], R2 ;  /* 0x00000002000075a7 */ /* 0x0044e400080011ff */
[----:B---3--:R-:W-:Y:S05]  /*8f90*/  @!P0 NANOSLEEP.SYNCS 0x989680 ;  /* 0x009896800000895d */ /* 0x008fea0003900000 */
[----:B------:R-:W3:Y:S02]  /*8fa0*/  @!P0 SYNCS.PHASECHK.TRANS64 P0, [R0+URZ], R2 ;  /* 0x00000002000085a7 */ /* 0x000ee400080010ff */
[----:B---3--:R-:W-:Y:S05]  /*8fb0*/  @!P0 BRA `(.L_x_145) ;  /* 0xfffffffc00f08947 */ /* 0x008fea000383ffff */
[----:B------:R-:W-:Y:S05]  /*8fc0*/  BRA `(.L_x_146) ;  /* 0xffffffa0004c7947 */ /* 0x000fea000383ffff */
.L_x_42:
[----:B------:R-:W-:-:S07]  /*8fd0*/  MOV R0, UR5 ;  /* 0x0000000500007c02 */ /* 0x000fce0008000f00 */
.L_x_147:
[----:B--2---:R2:W3:Y:S02]  /*8fe0*/  SYNCS.PHASECHK.TRANS64.TRYWAIT P0, [R0+URZ], R2 ;  /* 0x00000002000075a7 */ /* 0x0044e400080011ff */
[----:B---3--:R-:W-:Y:S05]  /*8ff0*/  @!P0 NANOSLEEP.SYNCS 0x989680 ;  /* 0x009896800000895d */ /* 0x008fea0003900000 */
[----:B------:R-:W3:Y:S02]  /*9000*/  @!P0 SYNCS.PHASECHK.TRANS64 P0, [R0+URZ], R2 ;  /* 0x00000002000085a7 */ /* 0x000ee400080010ff */
[----:B---3--:R-:W-:Y:S05]  /*9010*/  @!P0 BRA `(.L_x_147) ;  /* 0xfffffffc00f08947 */ /* 0x008fea000383ffff */
[----:B------:R-:W-:Y:S05]  /*9020*/  BRA `(.L_x_148) ;  /* 0xffffffa0005c7947 */ /* 0x000fea000383ffff */
.L_x_43:
[----:B------:R-:W-:-:S07]  /*9030*/  MOV R0, UR5 ;  /* 0x0000000500007c02 */ /* 0x000fce0008000f00 */
.L_x_149:
[----:B--2---:R2:W3:Y:S02]  /*9040*/  SYNCS.PHASECHK.TRANS64.TRYWAIT P0, [R0+URZ], R2 ;  /* 0x00000002000075a7 */ /* 0x0044e400080011ff */
[----:B---3--:R-:W-:Y:S05]  /*9050*/  @!P0 NANOSLEEP.SYNCS 0x989680 ;  /* 0x009896800000895d */ /* 0x008fea0003900000 */
[----:B------:R-:W3:Y:S02]  /*9060*/  @!P0 SYNCS.PHASECHK.TRANS64 P0, [R0+URZ], R2 ;  /* 0x00000002000085a7 */ /* 0x000ee400080010ff */
[----:B---3--:R-:W-:Y:S05]  /*9070*/  @!P0 BRA `(.L_x_149) ;  /* 0xfffffffc00f08947 */ /* 0x008fea000383ffff */
[----:B------:R-:W-:Y:S05]  /*9080*/  BRA `(.L_x_150) ;  /* 0xffffffa0006c7947 */ /* 0x000fea000383ffff */
.L_x_44:
[----:B------:R-:W-:-:S07]  /*9090*/  MOV R0, UR5 ;  /* 0x0000000500007c02 */ /* 0x000fce0008000f00 */
.L_x_151:
[----:B--2---:R2:W3:Y:S02]  /*90a0*/  SYNCS.PHASECHK.TRANS64.TRYWAIT P0, [R0+URZ], R2 ;  /* 0x00000002000075a7 */ /* 0x0044e400080011ff */
[----:B---3--:R-:W-:Y:S05]  /*90b0*/  @!P0 NANOSLEEP.SYNCS 0x989680 ;  /* 0x009896800000895d */ /* 0x008fea0003900000 */
[----:B------:R-:W3:Y:S02]  /*90c0*/  @!P0 SYNCS.PHASECHK.TRANS64 P0, [R0+URZ], R2 ;  /* 0x00000002000085a7 */ /* 0x000ee400080010ff */
[----:B---3--:R-:W-:Y:S05]  /*90d0*/  @!P0 BRA `(.L_x_151) ;  /* 0xfffffffc00f08947 */ /* 0x008fea000383ffff */
[----:B------:R-:W-:Y:S05]  /*90e0*/  BRA `(.L_x_152) ;  /* 0xffffffa0007c7947 */ /* 0x000fea000383ffff */
.L_x_45:
[----:B------:R-:W-:-:S07]  /*90f0*/  MOV R0, UR5 ;  /* 0x0000000500007c02 */ /* 0x000fce0008000f00 */
.L_x_153:
[----:B--2---:R2:W3:Y:S02]  /*9100*/  SYNCS.PHASECHK.TRANS64.TRYWAIT P0, [R0+URZ], R2 ;  /* 0x00000002000075a7 */ /* 0x0044e400080011ff */
[----:B---3--:R-:W-:Y:S05]  /*9110*/  @!P0 NANOSLEEP.SYNCS 0x989680 ;  /* 0x009896800000895d */ /* 0x008fea0003900000 */
[----:B------:R-:W3:Y:S02]  /*9120*/  @!P0 SYNCS.PHASECHK.TRANS64 P0, [R0+URZ], R2 ;  /* 0x00000002000085a7 */ /* 0x000ee400080010ff */
[----:B---3--:R-:W-:Y:S05]  /*9130*/  @!P0 BRA `(.L_x_153) ;  /* 0xfffffffc00f08947 */ /* 0x008fea000383ffff */
[----:B------:R-:W-:Y:S05]  /*9140*/  BRA `(.L_x_154) ;  /* 0xffffffa0008c7947 */ /* 0x000fea000383ffff */
.L_x_46:
[----:B------:R-:W-:-:S07]  /*9150*/  MOV R0, UR5 ;  /* 0x0000000500007c02 */ /* 0x000fce0008000f00 */
.L_x_155:
[----:B--2---:R2:W3:Y:S02]  /*9160*/  SYNCS.PHASECHK.TRANS64.TRYWAIT P0, [R0+URZ], R2 ;  /* 0x00000002000075a7 */ /* 0x0044e400080011ff */
[----:B---3--:R-:W-:Y:S05]  /*9170*/  @!P0 NANOSLEEP.SYNCS 0x989680 ;  /* 0x009896800000895d */ /* 0x008fea0003900000 */
[----:B------:R-:W3:Y:S02]  /*9180*/  @!P0 SYNCS.PHASECHK.TRANS64 P0, [R0+URZ], R2 ;  /* 0x00000002000085a7 */ /* 0x000ee400080010ff */
[----:B---3--:R-:W-:Y:S05]  /*9190*/  @!P0 BRA `(.L_x_155) ;  /* 0xfffffffc00f08947 */ /* 0x008fea000383ffff */
[----:B------:R-:W-:Y:S05]  /*91a0*/  BRA `(.L_x_156) ;  /* 0xffffffa0009c7947 */ /* 0x000fea000383ffff */
.L_x_47:
[----:B------:R-:W-:-:S07]  /*91b0*/  MOV R0, UR5 ;  /* 0x0000000500007c02 */ /* 0x000fce0008000f00 */
.L_x_157:
[----:B--2---:R2:W3:Y:S02]  /*91c0*/  SYNCS.PHASECHK.TRANS64.TRYWAIT P0, [R0+URZ], R2 ;  /* 0x00000002000075a7 */ /* 0x0044e400080011ff */
[----:B---3--:R-:W-:Y:S05]  /*91d0*/  @!P0 NANOSLEEP.SYNCS 0x989680 ;  /* 0x009896800000895d */ /* 0x008fea0003900000 */
[----:B------:R-:W3:Y:S02]  /*91e0*/  @!P0 SYNCS.PHASECHK.TRANS64 P0, [R0+URZ], R2 ;  /* 0x00000002000085a7 */ /* 0x000ee400080010ff */
[----:B---3--:R-:W-:Y:S05]  /*91f0*/  @!P0 BRA `(.L_x_157) ;  /* 0xfffffffc00f08947 */ /* 0x008fea000383ffff */
[----:B------:R-:W-:Y:S05]  /*9200*/  BRA `(.L_x_158) ;  /* 0xffffffa000ac7947 */ /* 0x000fea000383ffff */
.L_x_48:
[----:B------:R-:W-:-:S07]  /*9210*/  MOV R0, UR5 ;  /* 0x0000000500007c02 */ /* 0x000fce0008000f00 */
.L_x_159:
[----:B--2---:R2:W3:Y:S02]  /*9220*/  SYNCS.PHASECHK.TRANS64.TRYWAIT P0, [R0+URZ], R2 ;  /* 0x00000002000075a7 */ /* 0x0044e400080011ff */
[----:B---3--:R-:W-:Y:S05]  /*9230*/  @!P0 NANOSLEEP.SYNCS 0x989680 ;  /* 0x009896800000895d */ /* 0x008fea0003900000 */
[----:B------:R-:W3:Y:S02]  /*9240*/  @!P0 SYNCS.PHASECHK.TRANS64 P0, [R0+URZ], R2 ;  /* 0x00000002000085a7 */ /* 0x000ee400080010ff */
[----:B---3--:R-:W-:Y:S05]  /*9250*/  @!P0 BRA `(.L_x_159) ;  /* 0xfffffffc00f08947 */ /* 0x008fea000383ffff */
[----:B------:R-:W-:Y:S05]  /*9260*/  BRA `(.L_x_160) ;  /* 0xffffffa000bc7947 */ /* 0x000fea000383ffff */
.L_x_49:
[----:B------:R-:W-:-:S07]  /*9270*/  MOV R0, UR5 ;  /* 0x0000000500007c02 */ /* 0x000fce0008000f00 */
.L_x_161:
[----:B--2---:R2:W3:Y:S02]  /*9280*/  SYNCS.PHASECHK.TRANS64.TRYWAIT P0, [R0+URZ], R2 ;  /* 0x00000002000075a7 */ /* 0x0044e400080011ff */
[----:B---3--:R-:W-:Y:S05]  /*9290*/  @!P0 NANOSLEEP.SYNCS 0x989680 ;  /* 0x009896800000895d */ /* 0x008fea0003900000 */
[----:B------:R-:W3:Y:S02]  /*92a0*/  @!P0 SYNCS.PHASECHK.TRANS64 P0, [R0+URZ], R2 ;  /* 0x00000002000085a7 */ /* 0x000ee400080010ff */
[----:B---3--:R-:W-:Y:S05]  /*92b0*/  @!P0 BRA `(.L_x_161) ;  /* 0xfffffffc00f08947 */ /* 0x008fea000383ffff */
[----:B------:R-:W-:Y:S05]  /*92c0*/  BRA `(.L_x_162) ;  /* 0xffffffa000cc7947 */ /* 0x000fea000383ffff */
.L_x_50:
[----:B------:R-:W-:-:S07]  /*92d0*/  MOV R0, UR5 ;  /* 0x0000000500007c02 */ /* 0x000fce0008000f00 */
.L_x_163:
[----:B--2---:R2:W3:Y:S02]  /*92e0*/  SYNCS.PHASECHK.TRANS64.TRYWAIT P0, [R0+URZ], R2 ;  /* 0x00000002000075a7 */ /* 0x0044e400080011ff */
[----:B---3--:R-:W-:Y:S05]  /*92f0*/  @!P0 NANOSLEEP.SYNCS 0x989680 ;  /* 0x009896800000895d */ /* 0x008fea0003900000 */
[----:B------:R-:W3:Y:S02]  /*9300*/  @!P0 SYNCS.PHASECHK.TRANS64 P0, [R0+URZ], R2 ;  /* 0x00000002000085a7 */ /* 0x000ee400080010ff */
[----:B---3--:R-:W-:Y:S05]  /*9310*/  @!P0 BRA `(.L_x_163) ;  /* 0xfffffffc00f08947 */ /* 0x008fea000383ffff */
[----:B------:R-:W-:Y:S05]  /*9320*/  BRA `(.L_x_164) ;  /* 0xffffffa000dc7947 */ /* 0x000fea000383ffff */
.L_x_51:
[----:B------:R-:W-:-:S07]  /*9330*/  MOV R0, UR5 ;  /* 0x0000000500007c02 */ /* 0x000fce0008000f00 */
.L_x_165:
[----:B--2---:R2:W3:Y:S02]  /*9340*/  SYNCS.PHASECHK.TRANS64.TRYWAIT P0, [R0+URZ], R2 ;  /* 0x00000002000075a7 */ /* 0x0044e400080011ff */
[----:B---3--:R-:W-:Y:S05]  /*9350*/  @!P0 NANOSLEEP.SYNCS 0x989680 ;  /* 0x009896800000895d */ /* 0x008fea0003900000 */
[----:B------:R-:W3:Y:S02]  /*9360*/  @!P0 SYNCS.PHASECHK.TRANS64 P0, [R0+URZ], R2 ;  /* 0x00000002000085a7 */ /* 0x000ee400080010ff */
[----:B---3--:R-:W-:Y:S05]  /*9370*/  @!P0 BRA `(.L_x_165) ;  /* 0xfffffffc00f08947 */ /* 0x008fea000383ffff */
[----:B------:R-:W-:Y:S05]  /*9380*/  BRA `(.L_x_166) ;  /* 0xffffffa000ec7947 */ /* 0x000fea000383ffff */
.L_x_52:
[----:B------:R-:W-:-:S07]  /*9390*/  MOV R0, UR5 ;  /* 0x0000000500007c02 */ /* 0x000fce0008000f00 */
.L_x_167:
[----:B--2---:R2:W3:Y:S02]  /*93a0*/  SYNCS.PHASECHK.TRANS64.TRYWAIT P0, [R0+URZ], R2 ;  /* 0x00000002000075a7 */ /* 0x0044e400080011ff */
[----:B---3--:R-:W-:Y:S05]  /*93b0*/  @!P0 NANOSLEEP.SYNCS 0x989680 ;  /* 0x009896800000895d */ /* 0x008fea0003900000 */
[----:B------:R-:W3:Y:S02]  /*93c0*/  @!P0 SYNCS.PHASECHK.TRANS64 P0, [R0+URZ], R2 ;  /* 0x00000002000085a7 */ /* 0x000ee400080010ff */
[----:B---3--:R-:W-:Y:S05]  /*93d0*/  @!P0 BRA `(.L_x_167) ;  /* 0xfffffffc00f08947 */ /* 0x008fea000383ffff */
[----:B------:R-:W-:Y:S05]  /*93e0*/  BRA `(.L_x_168) ;  /* 0xffffffa000fc7947 */ /* 0x000fea000383ffff */
.L_x_53:
[----:B------:R-:W-:-:S07]  /*93f0*/  MOV R0, UR5 ;  /* 0x0000000500007c02 */ /* 0x000fce0008000f00 */
.L_x_169:
[----:B--2---:R2:W3:Y:S02]  /*9400*/  SYNCS.PHASECHK.TRANS64.TRYWAIT P0, [R0+URZ], R2 ;  /* 0x00000002000075a7 */ /* 0x0044e400080011ff */
[----:B---3--:R-:W-:Y:S05]  /*9410*/  @!P0 NANOSLEEP.SYNCS 0x989680 ;  /* 0x009896800000895d */ /* 0x008fea0003900000 */
[----:B------:R-:W3:Y:S02]  /*9420*/  @!P0 SYNCS.PHASECHK.TRANS64 P0, [R0+URZ], R2 ;  /* 0x00000002000085a7 */ /* 0x000ee400080010ff */
[----:B---3--:R-:W-:Y:S05]  /*9430*/  @!P0 BRA `(.L_x_169) ;  /* 0xfffffffc00f08947 */ /* 0x008fea000383ffff */
[----:B------:R-:W-:Y:S05]  /*9440*/  BRA `(.L_x_170) ;  /* 0xffffffa4000c7947 */ /* 0x000fea000383ffff */
.L_x_54:
[----:B------:R-:W-:-:S07]  /*9450*/  MOV R0, UR5 ;  /* 0x0000000500007c02 */ /* 0x000fce0008000f00 */
.L_x_171:
[----:B--2---:R2:W3:Y:S02]  /*9460*/  SYNCS.PHASECHK.TRANS64.TRYWAIT P0, [R0+URZ], R2 ;  /* 0x00000002000075a7 */ /* 0x0044e400080011ff */
[----:B---3--:R-:W-:Y:S05]  /*9470*/  @!P0 NANOSLEEP.SYNCS 0x989680 ;  /* 0x009896800000895d */ /* 0x008fea0003900000 */
[----:B------:R-:W3:Y:S02]  /*9480*/  @!P0 SYNCS.PHASECHK.TRANS64 P0, [R0+URZ], R2 ;  /* 0x00000002000085a7 */ /* 0x000ee400080010ff */
[----:B---3--:R-:W-:Y:S05]  /*9490*/  @!P0 BRA `(.L_x_171) ;  /* 0xfffffffc00f08947 */ /* 0x008fea000383ffff */
[----:B------:R-:W-:Y:S05]  /*94a0*/  BRA `(.L_x_172) ;  /* 0xffffffa4001c7947 */ /* 0x000fea000383ffff */
.L_x_55:
[----:B------:R-:W-:-:S07]  /*94b0*/  MOV R0, UR5 ;  /* 0x0000000500007c02 */ /* 0x000fce0008000f00 */
.L_x_173:
[----:B--2---:R2:W3:Y:S02]  /*94c0*/  SYNCS.PHASECHK.TRANS64.TRYWAIT P0, [R0+URZ], R2 ;  /* 0x00000002000075a7 */ /* 0x0044e400080011ff */
[----:B---3--:R-:W-:Y:S05]  /*94d0*/  @!P0 NANOSLEEP.SYNCS 0x989680 ;  /* 0x009896800000895d */ /* 0x008fea0003900000 */
[----:B------:R-:W3:Y:S02]  /*94e0*/  @!P0 SYNCS.PHASECHK.TRANS64 P0, [R0+URZ], R2 ;  /* 0x00000002000085a7 */ /* 0x000ee400080010ff */
[----:B---3--:R-:W-:Y:S05]  /*94f0*/  @!P0 BRA `(.L_x_173) ;  /* 0xfffffffc00f08947 */ /* 0x008fea000383ffff */
[----:B------:R-:W-:Y:S05]  /*9500*/  BRA `(.L_x_174) ;  /* 0xffffffa4002c7947 */ /* 0x000fea000383ffff */
.L_x_56:
[----:B------:R-:W-:-:S07]  /*9510*/  MOV R0, UR5 ;  /* 0x0000000500007c02 */ /* 0x000fce0008000f00 */
.L_x_175:
[----:B--2---:R2:W3:Y:S02]  /*9520*/  SYNCS.PHASECHK.TRANS64.TRYWAIT P0, [R0+URZ], R2 ;  /* 0x00000002000075a7 */ /* 0x0044e400080011ff */
[----:B---3--:R-:W-:Y:S05]  /*9530*/  @!P0 NANOSLEEP.SYNCS 0x989680 ;  /* 0x009896800000895d */ /* 0x008fea0003900000 */
[----:B------:R-:W3:Y:S02]  /*9540*/  @!P0 SYNCS.PHASECHK.TRANS64 P0, [R0+URZ], R2 ;  /* 0x00000002000085a7 */ /* 0x000ee400080010ff */
[----:B---3--:R-:W-:Y:S05]  /*9550*/  @!P0 BRA `(.L_x_175) ;  /* 0xfffffffc00f08947 */ /* 0x008fea000383ffff */
[----:B------:R-:W-:Y:S05]  /*9560*/  BRA `(.L_x_176) ;  /* 0xffffffa4003c7947 */ /* 0x000fea000383ffff */
.L_x_57:
[----:B------:R-:W-:-:S07]  /*9570*/  MOV R0, UR5 ;  /* 0x0000000500007c02 */ /* 0x000fce0008000f00 */
.L_x_177:
[----:B--2---:R2:W3:Y:S02]  /*9580*/  SYNCS.PHASECHK.TRANS64.TRYWAIT P0, [R0+URZ], R2 ;  /* 0x00000002000075a7 */ /* 0x0044e400080011ff */
[----:B---3--:R-:W-:Y:S05]  /*9590*/  @!P0 NANOSLEEP.SYNCS 0x989680 ;  /* 0x009896800000895d */ /* 0x008fea0003900000 */
[----:B------:R-:W3:Y:S02]  /*95a0*/  @!P0 SYNCS.PHASECHK.TRANS64 P0, [R0+URZ], R2 ;  /* 0x00000002000085a7 */ /* 0x000ee400080010ff */
[----:B---3--:R-:W-:Y:S05]  /*95b0*/  @!P0 BRA `(.L_x_177) ;  /* 0xfffffffc00f08947 */ /* 0x008fea000383ffff */
[----:B------:R-:W-:Y:S05]  /*95c0*/  BRA `(.L_x_178) ;  /* 0xffffffa4004c7947 */ /* 0x000fea000383ffff */
.L_x_58:
[----:B------:R-:W-:-:S07]  /*95d0*/  MOV R0, UR5 ;  /* 0x0000000500007c02 */ /* 0x000fce0008000f00 */
.L_x_179:
[----:B--2---:R2:W3:Y:S02]  /*95e0*/  SYNCS.PHASECHK.TRANS64.TRYWAIT P0, [R0+URZ], R2 ;  /* 0x00000002000075a7 */ /* 0x0044e400080011ff */
[----:B---3--:R-:W-:Y:S05]  /*95f0*/  @!P0 NANOSLEEP.SYNCS 0x989680 ;  /* 0x009896800000895d */ /* 0x008fea0003900000 */
[----:B------:R-:W3:Y:S02]  /*9600*/  @!P0 SYNCS.PHASECHK.TRANS64 P0, [R0+URZ], R2 ;  /* 0x00000002000085a7 */ /* 0x000ee400080010ff */
[----:B---3--:R-:W-:Y:S05]  /*9610*/  @!P0 BRA `(.L_x_179) ;  /* 0xfffffffc00f08947 */ /* 0x008fea000383ffff */
[----:B------:R-:W-:Y:S05]  /*9620*/  BRA `(.L_x_180) ;  /* 0xffffffa4005c7947 */ /* 0x000fea000383ffff */
.L_x_59:
[----:B------:R-:W-:-:S07]  /*9630*/  MOV R0, UR5 ;  /* 0x0000000500007c02 */ /* 0x000fce0008000f00 */
.L_x_181:
[----:B--2---:R2:W3:Y:S02]  /*9640*/  SYNCS.PHASECHK.TRANS64.TRYWAIT P0, [R0+URZ], R2 ;  /* 0x00000002000075a7 */ /* 0x0044e400080011ff */
[----:B---3--:R-:W-:Y:S05]  /*9650*/  @!P0 NANOSLEEP.SYNCS 0x989680 ;  /* 0x009896800000895d */ /* 0x008fea0003900000 */
[----:B------:R-:W3:Y:S02]  /*9660*/  @!P0 SYNCS.PHASECHK.TRANS64 P0, [R0+URZ], R2 ;  /* 0x00000002000085a7 */ /* 0x000ee400080010ff */
[----:B---3--:R-:W-:Y:S05]  /*9670*/  @!P0 BRA `(.L_x_181) ;  /* 0xfffffffc00f08947 */ /* 0x008fea000383ffff */
[----:B------:R-:W-:Y:S05]  /*9680*/  BRA `(.L_x_182) ;  /* 0xffffffa4006c7947 */ /* 0x000fea000383ffff */
.L_x_60:
[----:B------:R-:W-:-:S07]  /*9690*/  MOV R0, UR5 ;  /* 0x0000000500007c02 */ /* 0x000fce0008000f00 */
.L_x_183:
[----:B--2---:R2:W3:Y:S02]  /*96a0*/  SYNCS.PHASECHK.TRANS64.TRYWAIT P0, [R0+URZ], R2 ;  /* 0x00000002000075a7 */ /* 0x0044e400080011ff */
[----:B---3--:R-:W-:Y:S05]  /*96b0*/  @!P0 NANOSLEEP.SYNCS 0x989680 ;  /* 0x009896800000895d */ /* 0x008fea0003900000 */
[----:B------:R-:W3:Y:S02]  /*96c0*/  @!P0 SYNCS.PHASECHK.TRANS64 P0, [R0+URZ], R2 ;  /* 0x00000002000085a7 */ /* 0x000ee400080010ff */
[----:B---3--:R-:W-:Y:S05]  /*96d0*/  @!P0 BRA `(.L_x_183) ;  /* 0xfffffffc00f08947 */ /* 0x008fea000383ffff */
[----:B------:R-:W-:Y:S05]  /*96e0*/  BRA `(.L_x_184) ;  /* 0xffffffa4007c7947 */ /* 0x000fea000383ffff */
.L_x_61:
[----:B------:R-:W-:-:S07]  /*96f0*/  MOV R0, UR5 ;  /* 0x0000000500007c02 */ /* 0x000fce0008000f00 */
.L_x_185:
[----:B--2---:R2:W3:Y:S02]  /*9700*/  SYNCS.PHASECHK.TRANS64.TRYWAIT P0, [R0+URZ], R2 ;  /* 0x00000002000075a7 */ /* 0x0044e400080011ff */
[----:B---3--:R-:W-:Y:S05]  /*9710*/  @!P0 NANOSLEEP.SYNCS 0x989680 ;  /* 0x009896800000895d */ /* 0x008fea0003900000 */
[----:B------:R-:W3:Y:S02]  /*9720*/  @!P0 SYNCS.PHASECHK.TRANS64 P0, [R0+URZ], R2 ;  /* 0x00000002000085a7 */ /* 0x000ee400080010ff */
[----:B---3--:R-:W-:Y:S05]  /*9730*/  @!P0 BRA `(.L_x_185) ;  /* 0xfffffffc00f08947 */ /* 0x008fea000383ffff */
[----:B------:R-:W-:Y:S05]  /*9740*/  BRA `(.L_x_186) ;  /* 0xffffffa4008c7947 */ /* 0x000fea000383ffff */
.L_x_62:
[----:B------:R-:W-:-:S07]  /*9750*/  MOV R0, UR5 ;  /* 0x0000000500007c02 */ /* 0x000fce0008000f00 */
.L_x_187:
[----:B--2---:R2:W3:Y:S02]  /*9760*/  SYNCS.PHASECHK.TRANS64.TRYWAIT P0, [R0+URZ], R2 ;  /* 0x00000002000075a7 */ /* 0x0044e400080011ff */
[----:B---3--:R-:W-:Y:S05]  /*9770*/  @!P0 NANOSLEEP.SYNCS 0x989680 ;  /* 0x009896800000895d */ /* 0x008fea0003900000 */
[----:B------:R-:W3:Y:S02]  /*9780*/  @!P0 SYNCS.PHASECHK.TRANS64 P0, [R0+URZ], R2 ;  /* 0x00000002000085a7 */ /* 0x000ee400080010ff */
[----:B---3--:R-:W-:Y:S05]  /*9790*/  @!P0 BRA `(.L_x_187) ;  /* 0xfffffffc00f08947 */ /* 0x008fea000383ffff */
[----:B------:R-:W-:Y:S05]  /*97a0*/  BRA `(.L_x_188) ;  /* 0xffffffa4009c7947 */ /* 0x000fea000383ffff */
.L_x_63:
[----:B------:R-:W-:-:S07]  /*97b0*/  MOV R0, UR5 ;  /* 0x0000000500007c02 */ /* 0x000fce0008000f00 */
.L_x_189:
[----:B--2---:R2:W3:Y:S02]  /*97c0*/  SYNCS.PHASECHK.TRANS64.TRYWAIT P0, [R0+URZ], R2 ;  /* 0x00000002000075a7 */ /* 0x0044e400080011ff */
[----:B---3--:R-:W-:Y:S05]  /*97d0*/  @!P0 NANOSLEEP.SYNCS 0x989680 ;  /* 0x009896800000895d */ /* 0x008fea0003900000 */
[----:B------:R-:W3:Y:S02]  /*97e0*/  @!P0 SYNCS.PHASECHK.TRANS64 P0, [R0+URZ], R2 ;  /* 0x00000002000085a7 */ /* 0x000ee400080010ff */
[----:B---3--:R-:W-:Y:S05]  /*97f0*/  @!P0 BRA `(.L_x_189) ;  /* 0xfffffffc00f08947 */ /* 0x008fea000383ffff */
[----:B------:R-:W-:Y:S05]  /*9800*/  BRA `(.L_x_190) ;  /* 0xffffffa400ac7947 */ /* 0x000fea000383ffff */
.L_x_64:
[----:B------:R-:W-:-:S07]  /*9810*/  MOV R0, UR5 ;  /* 0x0000000500007c02 */ /* 0x000fce0008000f00 */
.L_x_191:
[----:B--2---:R2:W3:Y:S02]  /*9820*/  SYNCS.PHASECHK.TRANS64.TRYWAIT P0, [R0+URZ], R2 ;  /* 0x00000002000075a7 */ /* 0x0044e400080011ff */
[----:B---3--:R-:W-:Y:S05]  /*9830*/  @!P0 NANOSLEEP.SYNCS 0x989680 ;  /* 0x009896800000895d */ /* 0x008fea0003900000 */
[----:B------:R-:W3:Y:S02]  /*9840*/  @!P0 SYNCS.PHASECHK.TRANS64 P0, [R0+URZ], R2 ;  /* 0x00000002000085a7 */ /* 0x000ee400080010ff */
[----:B---3--:R-:W-:Y:S05]  /*9850*/  @!P0 BRA `(.L_x_191) ;  /* 0xfffffffc00f08947 */ /* 0x008fea000383ffff */
[----:B------:R-:W-:Y:S05]  /*9860*/  BRA `(.L_x_192) ;  /* 0xffffffa400bc7947 */ /* 0x000fea000383ffff */
.L_x_65:
[----:B------:R-:W-:-:S07]  /*9870*/  MOV R0, UR5 ;  /* 0x0000000500007c02 */ /* 0x000fce0008000f00 */
.L_x_193:
[----:B--2---:R2:W3:Y:S02]  /*9880*/  SYNCS.PHASECHK.TRANS64.TRYWAIT P0, [R0+URZ], R2 ;  /* 0x00000002000075a7 */ /* 0x0044e400080011ff */
[----:B---3--:R-:W-:Y:S05]  /*9890*/  @!P0 NANOSLEEP.SYNCS 0x989680 ;  /* 0x009896800000895d */ /* 0x008fea0003900000 */
[----:B------:R-:W3:Y:S02]  /*98a0*/  @!P0 SYNCS.PHASECHK.TRANS64 P0, [R0+URZ], R2 ;  /* 0x00000002000085a7 */ /* 0x000ee400080010ff */
[----:B---3--:R-:W-:Y:S05]  /*98b0*/  @!P0 BRA `(.L_x_193) ;  /* 0xfffffffc00f08947 */ /* 0x008fea000383ffff */
[----:B------:R-:W-:Y:S05]  /*98c0*/  BRA `(.L_x_194) ;  /* 0xffffffa400cc7947 */ /* 0x000fea000383ffff */
.L_x_66:
[----:B------:R-:W-:-:S07]  /*98d0*/  MOV R0, UR5 ;  /* 0x0000000500007c02 */ /* 0x000fce0008000f00 */
.L_x_195:
[----:B--2---:R2:W3:Y:S02]  /*98e0*/  SYNCS.PHASECHK.TRANS64.TRYWAIT P0, [R0+URZ], R2 ;  /* 0x00000002000075a7 */ /* 0x0044e400080011ff */
[----:B---3--:R-:W-:Y:S05]  /*98f0*/  @!P0 NANOSLEEP.SYNCS 0x989680 ;  /* 0x009896800000895d */ /* 0x008fea0003900000 */
[----:B------:R-:W3:Y:S02]  /*9900*/  @!P0 SYNCS.PHASECHK.TRANS64 P0, [R0+URZ], R2 ;  /* 0x00000002000085a7 */ /* 0x000ee400080010ff */
[----:B---3--:R-:W-:Y:S05]  /*9910*/  @!P0 BRA `(.L_x_195) ;  /* 0xfffffffc00f08947 */ /* 0x008fea000383ffff */
[----:B------:R-:W-:Y:S05]  /*9920*/  BRA `(.L_x_196) ;  /* 0xffffffa400dc7947 */ /* 0x000fea000383ffff */
.L_x_67:
[----:B------:R-:W-:-:S07]  /*9930*/  MOV R0, UR5 ;  /* 0x0000000500007c02 */ /* 0x000fce0008000f00 */
.L_x_197:
[----:B--2---:R2:W3:Y:S02]  /*9940*/  SYNCS.PHASECHK.TRANS64.TRYWAIT P0, [R0+URZ], R2 ;  /* 0x00000002000075a7 */ /* 0x0044e400080011ff */
[----:B---3--:R-:W-:Y:S05]  /*9950*/  @!P0 NANOSLEEP.SYNCS 0x989680 ;  /* 0x009896800000895d */ /* 0x008fea0003900000 */
[----:B------:R-:W3:Y:S02]  /*9960*/  @!P0 SYNCS.PHASECHK.TRANS64 P0, [R0+URZ], R2 ;  /* 0x00000002000085a7 */ /* 0x000ee400080010ff */
[----:B---3--:R-:W-:Y:S05]  /*9970*/  @!P0 BRA `(.L_x_197) ;  /* 0xfffffffc00f08947 */ /* 0x008fea000383ffff */
[----:B------:R-:W-:Y:S05]  /*9980*/  BRA `(.L_x_198) ;  /* 0xffffffa400ec7947 */ /* 0x000fea000383ffff */
.L_x_68:
[----:B------:R-:W-:-:S07]  /*9990*/  MOV R0, UR5 ;  /* 0x0000000500007c02 */ /* 0x000fce0008000f00 */
.L_x_199:
[----:B--2---:R2:W3:Y:S02]  /*99a0*/  SYNCS.PHASECHK.TRANS64.TRYWAIT P0, [R0+URZ], R2 ;  /* 0x00000002000075a7 */ /* 0x0044e400080011ff */
[----:B---3--:R-:W-:Y:S05]  /*99b0*/  @!P0 NANOSLEEP.SYNCS 0x989680 ;  /* 0x009896800000895d */ /* 0x008fea0003900000 */
[----:B------:R-:W3:Y:S02]  /*99c0*/  @!P0 SYNCS.PHASECHK.TRANS64 P0, [R0+URZ], R2 ;  /* 0x00000002000085a7 */ /* 0x000ee400080010ff */
[----:B---3--:R-:W-:Y:S05]  /*99d0*/  @!P0 BRA `(.L_x_199) ;  /* 0xfffffffc00f08947 */ /* 0x008fea000383ffff */
[----:B------:R-:W-:Y:S05]  /*99e0*/  BRA `(.L_x_200) ;  /* 0xffffffa400fc7947 */ /* 0x000fea000383ffff */
.L_x_69:
[----:B------:R-:W-:-:S07]  /*99f0*/  MOV R0, UR5 ;  /* 0x0000000500007c02 */ /* 0x000fce0008000f00 */
.L_x_201:
[----:B--2---:R2:W3:Y:S02]  /*9a00*/  SYNCS.PHASECHK.TRANS64.TRYWAIT P0, [R0+URZ], R2 ;  /* 0x00000002000075a7 */ /* 0x0044e400080011ff */
[----:B---3--:R-:W-:Y:S05]  /*9a10*/  @!P0 NANOSLEEP.SYNCS 0x989680 ;  /* 0x009896800000895d */ /* 0x008fea0003900000 */
[----:B------:R-:W3:Y:S02]  /*9a20*/  @!P0 SYNCS.PHASECHK.TRANS64 P0, [R0+URZ], R2 ;  /* 0x00000002000085a7 */ /* 0x000ee400080010ff */
[----:B---3--:R-:W-:Y:S05]  /*9a30*/  @!P0 BRA `(.L_x_201) ;  /* 0xfffffffc00f08947 */ /* 0x008fea000383ffff */
[----:B------:R-:W-:Y:S05]  /*9a40*/  BRA `(.L_x_202) ;  /* 0xffffffa8000c7947 */ /* 0x000fea000383ffff */
.L_x_70:
[----:B------:R-:W-:-:S07]  /*9a50*/  MOV R0, UR5 ;  /* 0x0000000500007c02 */ /* 0x000fce0008000f00 */
.L_x_203:
[----:B--2---:R2:W3:Y:S02]  /*9a60*/  SYNCS.PHASECHK.TRANS64.TRYWAIT P0, [R0+URZ], R2 ;  /* 0x00000002000075a7 */ /* 0x0044e400080011ff */
[----:B---3--:R-:W-:Y:S05]  /*9a70*/  @!P0 NANOSLEEP.SYNCS 0x989680 ;  /* 0x009896800000895d */ /* 0x008fea0003900000 */
[----:B------:R-:W3:Y:S02]  /*9a80*/  @!P0 SYNCS.PHASECHK.TRANS64 P0, [R0+URZ], R2 ;  /* 0x00000002000085a7 */ /* 0x000ee400080010ff */
[----:B---3--:R-:W-:Y:S05]  /*9a90*/  @!P0 BRA `(.L_x_203) ;  /* 0xfffffffc00f08947 */ /* 0x008fea000383ffff */
[----:B------:R-:W-:Y:S05]  /*9aa0*/  BRA `(.L_x_204) ;  /* 0xffffffa8001c7947 */ /* 0x000fea000383ffff */
.L_x_71:
[----:B------:R-:W-:-:S07]  /*9ab0*/  MOV R0, UR5 ;  /* 0x0000000500007c02 */ /* 0x000fce0008000f00 */
.L_x_205:
[----:B--2---:R2:W3:Y:S02]  /*9ac0*/  SYNCS.PHASECHK.TRANS64.TRYWAIT P0, [R0+URZ], R2 ;  /* 0x00000002000075a7 */ /* 0x0044e400080011ff */
[----:B---3--:R-:W-:Y:S05]  /*9ad0*/  @!P0 NANOSLEEP.SYNCS 0x989680 ;  /* 0x009896800000895d */ /* 0x008fea0003900000 */
[----:B------:R-:W3:Y:S02]  /*9ae0*/  @!P0 SYNCS.PHASECHK.TRANS64 P0, [R0+URZ], R2 ;  /* 0x00000002000085a7 */ /* 0x000ee400080010ff */
[----:B---3--:R-:W-:Y:S05]  /*9af0*/  @!P0 BRA `(.L_x_205) ;  /* 0xfffffffc00f08947 */ /* 0x008fea000383ffff */
[----:B------:R-:W-:Y:S05]  /*9b00*/  BRA `(.L_x_206) ;  /* 0xffffffa8002c7947 */ /* 0x000fea000383ffff */
.L_x_72:
[----:B------:R-:W-:-:S07]  /*9b10*/  MOV R0, UR5 ;  /* 0x0000000500007c02 */ /* 0x000fce0008000f00 */
.L_x_207:
[----:B--2---:R2:W3:Y:S02]  /*9b20*/  SYNCS.PHASECHK.TRANS64.TRYWAIT P0, [R0+URZ], R2 ;  /* 0x00000002000075a7 */ /* 0x0044e400080011ff */
[----:B---3--:R-:W-:Y:S05]  /*9b30*/  @!P0 NANOSLEEP.SYNCS 0x989680 ;  /* 0x009896800000895d */ /* 0x008fea0003900000 */
[----:B------:R-:W3:Y:S02]  /*9b40*/  @!P0 SYNCS.PHASECHK.TRANS64 P0, [R0+URZ], R2 ;  /* 0x00000002000085a7 */ /* 0x000ee400080010ff */
[----:B---3--:R-:W-:Y:S05]  /*9b50*/  @!P0 BRA `(.L_x_207) ;  /* 0xfffffffc00f08947 */ /* 0x008fea000383ffff */
[----:B------:R-:W-:Y:S05]  /*9b60*/  BRA `(.L_x_208) ;  /* 0xffffffa8003c7947 */ /* 0x000fea000383ffff */
.L_x_73:
[----:B------:R-:W-:-:S07]  /*9b70*/  MOV R0, UR5 ;  /* 0x0000000500007c02 */ /* 0x000fce0008000f00 */
.L_x_209:
[----:B--2---:R2:W3:Y:S02]  /*9b80*/  SYNCS.PHASECHK.TRANS64.TRYWAIT P0, [R0+URZ], R2 ;  /* 0x00000002000075a7 */ /* 0x0044e400080011ff */
[----:B---3--:R-:W-:Y:S05]  /*9b90*/  @!P0 NANOSLEEP.SYNCS 0x989680 ;  /* 0x009896800000895d */ /* 0x008fea0003900000 */
[----:B------:R-:W3:Y:S02]  /*9ba0*/  @!P0 SYNCS.PHASECHK.TRANS64 P0, [R0+URZ], R2 ;  /* 0x00000002000085a7 */ /* 0x000ee400080010ff */
[----:B---3--:R-:W-:Y:S05]  /*9bb0*/  @!P0 BRA `(.L_x_209) ;  /* 0xfffffffc00f08947 */ /* 0x008fea000383ffff */
[----:B------:R-:W-:Y:S05]  /*9bc0*/  BRA `(.L_x_210) ;  /* 0xffffffa8004c7947 */ /* 0x000fea000383ffff */
.L_x_74:
[----:B------:R-:W-:-:S07]  /*9bd0*/  MOV R0, UR5 ;  /* 0x0000000500007c02 */ /* 0x000fce0008000f00 */
.L_x_211:
[----:B--2---:R2:W3:Y:S02]  /*9be0*/  SYNCS.PHASECHK.TRANS64.TRYWAIT P0, [R0+URZ], R2 ;  /* 0x00000002000075a7 */ /* 0x0044e400080011ff */
[----:B---3--:R-:W-:Y:S05]  /*9bf0*/  @!P0 NANOSLEEP.SYNCS 0x989680 ;  /* 0x009896800000895d */ /* 0x008fea0003900000 */
[----:B------:R-:W3:Y:S02]  /*9c00*/  @!P0 SYNCS.PHASECHK.TRANS64 P0, [R0+URZ], R2 ;  /* 0x00000002000085a7 */ /* 0x000ee400080010ff */
[----:B---3--:R-:W-:Y:S05]  /*9c10*/  @!P0 BRA `(.L_x_211) ;  /* 0xfffffffc00f08947 */ /* 0x008fea000383ffff */
[----:B------:R-:W-:Y:S05]  /*9c20*/  BRA `(.L_x_212) ;  /* 0xffffffa8005c7947 */ /* 0x000fea000383ffff */
.L_x_75:
[----:B------:R-:W-:-:S07]  /*9c30*/  MOV R0, UR5 ;  /* 0x0000000500007c02 */ /* 0x000fce0008000f00 */
.L_x_213:
[----:B--2---:R2:W3:Y:S02]  /*9c40*/  SYNCS.PHASECHK.TRANS64.TRYWAIT P0, [R0+URZ], R2 ;  /* 0x00000002000075a7 */ /* 0x0044e400080011ff */
[----:B---3--:R-:W-:Y:S05]  /*9c50*/  @!P0 NANOSLEEP.SYNCS 0x989680 ;  /* 0x009896800000895d */ /* 0x008fea0003900000 */
[----:B------:R-:W3:Y:S02]  /*9c60*/  @!P0 SYNCS.PHASECHK.TRANS64 P0, [R0+URZ], R2 ;  /* 0x00000002000085a7 */ /* 0x000ee400080010ff */
[----:B---3--:R-:W-:Y:S05]  /*9c70*/  @!P0 BRA `(.L_x_213) ;  /* 0xfffffffc00f08947 */ /* 0x008fea000383ffff */
[----:B------:R-:W-:Y:S05]  /*9c80*/  BRA `(.L_x_214) ;  /* 0xffffffa8006c7947 */ /* 0x000fea000383ffff */
.L_x_78:
[----:B------:R-:W-:-:S07]  /*9c90*/  MOV R4, UR4 ;  /* 0x0000000400047c02 */ /* 0x000fce0008000f00 */
.L_x_215:
[----:B--2---:R2:W3:Y:S02]  /*9ca0*/  SYNCS.PHASECHK.TRANS64.TRYWAIT P1, [R4+URZ+0x268], R6 ;  /* 0x00026806040075a7 */ /* 0x0044e400080211ff */
[----:B---3--:R-:W-:Y:S05]  /*9cb0*/  @!P1 NANOSLEEP.SYNCS 0x989680 ;  /* 0x009896800000995d */ /* 0x008fea0003900000 */
[----:B------:R-:W3:Y:S02]  /*9cc0*/  @!P1 SYNCS.PHASECHK.TRANS64 P1, [R4+URZ+0x268], R6 ;  /* 0x00026806040095a7 */ /* 0x000ee400080210ff */
[----:B---3--:R-:W-:Y:S05]  /*9cd0*/  @!P1 BRA `(.L_x_215) ;  /* 0xfffffffc00f09947 */ /* 0x008fea000383ffff */
[----:B------:R-:W-:Y:S05]  /*9ce0*/  BRA `(.L_x_216) ;  /* 0xffffffa800dc7947 */ /* 0x000fea000383ffff */
.L_x_79:
[----:B--2---:R-:W-:-:S07]  /*9cf0*/  MOV R4, UR4 ;  /* 0x0000000400047c02 */ /* 0x004fce0008000f00 */
.L_x_217:
[----:B--2---:R2:W3:Y:S02]  /*9d00*/  SYNCS.PHASECHK.TRANS64.TRYWAIT P1, [R4+URZ+0x260], R5 ;  /* 0x00026005040075a7 */ /* 0x0044e400080211ff */
[----:B---3--:R-:W-:Y:S05]  /*9d10*/  @!P1 NANOSLEEP.SYNCS 0x989680 ;  /* 0x009896800000995d */ /* 0x008fea0003900000 */
[----:B------:R-:W3:Y:S02]  /*9d20*/  @!P1 SYNCS.PHASECHK.TRANS64 P1, [R4+URZ+0x260], R5 ;  /* 0x00026005040095a7 */ /* 0x000ee400080210ff */
[----:B---3--:R-:W-:Y:S05]  /*9d30*/  @!P1 BRA `(.L_x_217) ;  /* 0xfffffffc00f09947 */ /* 0x008fea000383ffff */
[----:B------:R-:W-:Y:S05]  /*9d40*/  BRA `(.L_x_218) ;  /* 0xffffffa800e47947 */ /* 0x000fea000383ffff */
.L_x_89:
[----:B--2---:R-:W-:-:S04]  /*9d50*/  MOV R5, UR5 ;  /* 0x0000000500057c02 */ /* 0x004fc80008000f00 */
[----:B------:R2:W3:Y:S03]  /*9d60*/  SYNCS.PHASECHK.TRANS64.TRYWAIT P0, [R5+URZ+0x8], R6 ;  /* 0x00000806050075a7 */ /* 0x0004e600080011ff */
[----:B---3--:R-:W-:Y:S05]  /*9d70*/  @!P0 NANOSLEEP.SYNCS 0x989680 ;  /* 0x009896800000895d */ /* 0x008fea0003900000 */
[----:B------:R-:W3:Y:S02]  /*9d80*/  @!P0 SYNCS.PHASECHK.TRANS64 P0, [R5+URZ+0x8], R6 ;  /* 0x00000806050085a7 */ /* 0x000ee400080010ff */
[----:B---3--:R-:W-:Y:S05]  /*9d90*/  @!P0 BRA `(.L_x_89) ;  /* 0xfffffffc00ec8947 */ /* 0x008fea000383ffff */
[----:B------:R-:W-:Y:S05]  /*9da0*/  BRA `(.L_x_88) ;  /* 0xffffffac00b07947 */ /* 0x000fea000383ffff */
.L_x_91:
[----:B------:R-:W-:Y:S01]  /*9db0*/  BSSY B0, `(.L_x_219) ;  /* 0x0000006000007945 */ /* 0x000fe20003800000 */
[----:B------:R-:W-:-:S07]  /*9dc0*/  MOV R15, 0xffffffff ;  /* 0xffffffff000f7802 */ /* 0x000fce0000000f00 */
[----:B-12--5:R-:W-:Y:S05]  /*9dd0*/  WARPSYNC.COLLECTIVE R15, `(.L_x_220) ;  /* 0x000000000f0c7348 */ /* 0x026fea0003c00000 */
[----:B------:R-:W-:Y:S02]  /*9de0*/  ELECT P6, UR79, PT ;  /* 0x00000000004f782f */ /* 0x000fe400038c0000 */
[----:B------:R-:W-:Y:S01]  /*9df0*/  MOV R14, UR79 ;  /* 0x0000004f000e7c02 */ /* 0x000fe20008000f00 */
[----:B-12--5:R-:W-:Y:S10]  /*9e00*/  ENDCOLLECTIVE ;  /* 0x000000000000791b */ /* 0x026ff40003800000 */
.L_x_220:
[----:B------:R-:W-:Y:S05]  /*9e10*/  BSYNC B0 ;  /* 0x0000000000007941 */ /* 0x000fea0003800000 */
.L_x_219:
[----:B------:R-:W-:Y:S01]  /*9e20*/  PLOP3.LUT P0, PT, P6, PT, PT, 0x80, 0x8 ;  /* 0x000000000008781c */ /* 0x000fe2000370f070 */
[----:B------:R-:W-:-:S12]  /*9e30*/  BRA `(.L_x_221) ;  /* 0xffffffac00dc7947 */ /* 0x000fd8000383ffff */
.L_x_93:
[----:B--2---:R-:W-:-:S04]  /*9e40*/  MOV R3, UR5 ;  /* 0x0000000500037c02 */ /* 0x004fc80008000f00 */
[----:B------:R2:W3:Y:S03]  /*9e50*/  SYNCS.PHASECHK.TRANS64.TRYWAIT P0, [R3+URZ+0x8], R4 ;  /* 0x00000804030075a7 */ /* 0x0004e600080011ff */
[----:B---3--:R-:W-:Y:S05]  /*9e60*/  @!P0 NANOSLEEP.SYNCS 0x989680 ;  /* 0x009896800000895d */ /* 0x008fea0003900000 */
[----:B------:R-:W3:Y:S02]  /*9e70*/  @!P0 SYNCS.PHASECHK.TRANS64 P0, [R3+URZ+0x8], R4 ;  /* 0x00000804030085a7 */ /* 0x000ee400080010ff */
[----:B---3--:R-:W-:Y:S05]  /*9e80*/  @!P0 BRA `(.L_x_93) ;  /* 0xfffffffc00ec8947 */ /* 0x008fea000383ffff */
[----:B------:R-:W-:Y:S05]  /*9e90*/  BRA `(.L_x_92) ;  /* 0xffffffac00e07947 */ /* 0x000fea000383ffff */
.L_x_94:
[----:B------:R-:W-:-:S07]  /*9ea0*/  MOV R4, UR18 ;  /* 0x0000001200047c02 */ /* 0x000fce0008000f00 */
.L_x_222:
[----:B-1----:R1:W2:Y:S02]  /*9eb0*/  SYNCS.PHASECHK.TRANS64.TRYWAIT P0, [R4+URZ+0x260], R5 ;  /* 0x00026005040075a7 */ /* 0x0022a400080011ff */
[----:B--2---:R-:W-:Y:S05]  /*9ec0*/  @!P0 NANOSLEEP.SYNCS 0x989680 ;  /* 0x009896800000895d */ /* 0x004fea0003900000 */
[----:B------:R-:W2:Y:S02]  /*9ed0*/  @!P0 SYNCS.PHASECHK.TRANS64 P0, [R4+URZ+0x260], R5 ;  /* 0x00026005040085a7 */ /* 0x000ea400080010ff */
[----:B--2---:R-:W-:Y:S05]  /*9ee0*/  @!P0 BRA `(.L_x_222) ;  /* 0xfffffffc00f08947 */ /* 0x004fea000383ffff */
[----:B------:R-:W-:Y:S05]  /*9ef0*/  BRA `(.L_x_223) ;  /* 0xffffffb000bc7947 */ /* 0x000fea000383ffff */
.L_x_96:
[----:B------:R-:W-:-:S07]  /*9f00*/  MOV R4, UR23 ;  /* 0x0000001700047c02 */ /* 0x000fce0008000f00 */
.L_x_224:
[----:B-1----:R1:W2:Y:S02]  /*9f10*/  SYNCS.PHASECHK.TRANS64.TRYWAIT P0, [R4+URZ+0x280], R5 ;  /* 0x00028005040075a7 */ /* 0x0022a400080011ff */
[----:B--2---:R-:W-:Y:S05]  /*9f20*/  @!P0 NANOSLEEP.SYNCS 0x989680 ;  /* 0x009896800000895d */ /* 0x004fea0003900000 */
[----:B------:R-:W2:Y:S02]  /*9f30*/  @!P0 SYNCS.PHASECHK.TRANS64 P0, [R4+URZ+0x280], R5 ;  /* 0x00028005040085a7 */ /* 0x000ea400080010ff */
[----:B--2---:R-:W-:Y:S05]  /*9f40*/  @!P0 BRA `(.L_x_224) ;  /* 0xfffffffc00f08947 */ /* 0x004fea000383ffff */
[----:B------:R-:W-:Y:S05]  /*9f50*/  BRA `(.L_x_95) ;  /* 0xffffffb000dc7947 */ /* 0x000fea000383ffff */
.L_x_100:
[----:B-1----:R-:W-:Y:S07]  /*9f60*/  MOV R4, UR10 ;  /* 0x0000000a00047c02 */ /* 0x002fee0008000f00 */
.L_x_225:
[----:B-1----:R1:W2:Y:S02]  /*9f70*/  SYNCS.PHASECHK.TRANS64.TRYWAIT P0, [R4+URZ], R6 ;  /* 0x00000006040075a7 */ /* 0x0022a400080011ff */
[----:B--2---:R-:W-:Y:S05]  /*9f80*/  @!P0 NANOSLEEP.SYNCS 0x989680 ;  /* 0x009896800000895d */ /* 0x004fea0003900000 */
[----:B------:R-:W2:Y:S02]  /*9f90*/  @!P0 SYNCS.PHASECHK.TRANS64 P0, [R4+URZ], R6 ;  /* 0x00000006040085a7 */ /* 0x000ea400080010ff */
[----:B--2---:R-:W-:Y:S05]  /*9fa0*/  @!P0 BRA `(.L_x_225) ;  /* 0xfffffffc00f08947 */ /* 0x004fea000383ffff */
[----:B------:R-:W-:Y:S05]  /*9fb0*/  BRA `(.L_x_99) ;  /* 0xffffffb400147947 */ /* 0x000fea000383ffff */
.L_x_104:
[----:B--2---:R-:W-:-:S07]  /*9fc0*/  MOV R0, UR4 ;  /* 0x0000000400007c02 */ /* 0x004fce0008000f00 */
.L_x_226:
[----:B-1----:R1:W2:Y:S02]  /*9fd0*/  SYNCS.PHASECHK.TRANS64.TRYWAIT P0, [R0+URZ], R2 ;  /* 0x00000002000075a7 */ /* 0x0022a400080011ff */
[----:B--2---:R-:W-:Y:S05]  /*9fe0*/  @!P0 NANOSLEEP.SYNCS 0x989680 ;  /* 0x009896800000895d */ /* 0x004fea0003900000 */
[----:B------:R-:W2:Y:S02]  /*9ff0*/  @!P0 SYNCS.PHASECHK.TRANS64 P0, [R0+URZ], R2 ;  /* 0x00000002000085a7 */ /* 0x000ea400080010ff */
[----:B--2---:R-:W-:Y:S05]  /*a000*/  @!P0 BRA `(.L_x_226) ;  /* 0xfffffffc00f08947 */ /* 0x004fea000383ffff */
[----:B------:R-:W-:Y:S05]  /*a010*/  BRA `(.L_x_227) ;  /* 0xffffffb400e07947 */ /* 0x000fea000383ffff */
.L_x_107:
[----:B------:R-:W-:-:S07]  /*a020*/  MOV R0, UR18 ;  /* 0x0000001200007c02 */ /* 0x000fce0008000f00 */
.L_x_228:
[----:B-1----:R1:W2:Y:S02]  /*a030*/  SYNCS.PHASECHK.TRANS64.TRYWAIT P1, [R0+URZ+0x290], R2 ;  /* 0x00029002000075a7 */ /* 0x0022a400080211ff */
[----:B--2---:R-:W-:Y:S05]  /*a040*/  @!P1 NANOSLEEP.SYNCS 0x989680 ;  /* 0x009896800000995d */ /* 0x004fea0003900000 */
[----:B------:R-:W2:Y:S02]  /*a050*/  @!P1 SYNCS.PHASECHK.TRANS64 P1, [R0+URZ+0x290], R2 ;  /* 0x00029002000095a7 */ /* 0x000ea400080210ff */
[----:B--2---:R-:W-:Y:S05]  /*a060*/  @!P1 BRA `(.L_x_228) ;  /* 0xfffffffc00f09947 */ /* 0x004fea000383ffff */
[----:B------:R-:W-:Y:S05]  /*a070*/  BRA `(.L_x_229) ;  /* 0xffffffb8002c7947 */ /* 0x000fea000383ffff */
.L_x_112:
[----:B------:R-:W-:Y:S07]  /*a080*/  MOV R0, UR24 ;  /* 0x0000001800007c02 */ /* 0x000fee0008000f00 */
.L_x_230:
[----:B-1----:R1:W2:Y:S02]  /*a090*/  SYNCS.PHASECHK.TRANS64.TRYWAIT P0, [R0+URZ+0x260], R2 ;  /* 0x00026002000075a7 */ /* 0x0022a400080011ff */
[----:B--2---:R-:W-:Y:S05]  /*a0a0*/  @!P0 NANOSLEEP.SYNCS 0x989680 ;  /* 0x009896800000895d */ /* 0x004fea0003900000 */
[----:B------:R-:W2:Y:S02]  /*a0b0*/  @!P0 SYNCS.PHASECHK.TRANS64 P0, [R0+URZ+0x260], R2 ;  /* 0x00026002000085a7 */ /* 0x000ea400080010ff */
[----:B--2---:R-:W-:Y:S05]  /*a0c0*/  @!P0 BRA `(.L_x_230) ;  /* 0xfffffffc00f08947 */ /* 0x004fea000383ffff */
[----:B------:R-:W-:Y:S05]  /*a0d0*/  BRA `(.L_x_231) ;  /* 0xffffffbc00c47947 */ /* 0x000fea000383ffff */
.L_x_115:
[----:B------:R-:W-:Y:S07]  /*a0e0*/  MOV R2, UR24 ;  /* 0x0000001800027c02 */ /* 0x000fee0008000f00 */
.L_x_232:
[----:B-1----:R1:W2:Y:S02]  /*a0f0*/  SYNCS.PHASECHK.TRANS64.TRYWAIT P0, [R2+URZ+0x258], R3 ;  /* 0x00025803020075a7 */ /* 0x0022a400080011ff */
[----:B--2---:R-:W-:Y:S05]  /*a100*/  @!P0 NANOSLEEP.SYNCS 0x989680 ;  /* 0x009896800000895d */ /* 0x004fea0003900000 */
[----:B------:R-:W2:Y:S02]  /*a110*/  @!P0 SYNCS.PHASECHK.TRANS64 P0, [R2+URZ+0x258], R3 ;  /* 0x00025803020085a7 */ /* 0x000ea400080010ff */
[----:B--2---:R-:W-:Y:S05]  /*a120*/  @!P0 BRA `(.L_x_232) ;  /* 0xfffffffc00f08947 */ /* 0x004fea000383ffff */
[----:B------:R-:W-:Y:S05]  /*a130*/  BRA `(.L_x_114) ;  /* 0xffffffc400207947 */ /* 0x000fea000383ffff */
.L_x_118:
[----:B------:R-:W-:Y:S07]  /*a140*/  MOV R0, UR24 ;  /* 0x0000001800007c02 */ /* 0x000fee0008000f00 */
.L_x_233:
[----:B-1----:R1:W2:Y:S02]  /*a150*/  SYNCS.PHASECHK.TRANS64.TRYWAIT P2, [R0+URZ+0x248], R2 ;  /* 0x00024802000075a7 */ /* 0x0022a400080411ff */
[----:B--2---:R-:W-:Y:S05]  /*a160*/  @!P2 NANOSLEEP.SYNCS 0x989680 ;  /* 0x009896800000a95d */ /* 0x004fea0003900000 */
[----:B------:R-:W2:Y:S02]  /*a170*/  @!P2 SYNCS.PHASECHK.TRANS64 P2, [R0+URZ+0x248], R2 ;  /* 0x000248020000a5a7 */ /* 0x000ea400080410ff */
[----:B--2---:R-:W-:Y:S05]  /*a180*/  @!P2 BRA `(.L_x_233) ;  /* 0xfffffffc00f0a947 */ /* 0x004fea000383ffff */
[----:B------:R-:W-:Y:S05]  /*a190*/  BRA `(.L_x_234) ;  /* 0xffffffc400c87947 */ /* 0x000fea000383ffff */
.L_x_123:
[----:B------:R-:W-:Y:S07]  /*a1a0*/  MOV R0, UR45 ;  /* 0x0000002d00007c02 */ /* 0x000fee0008000f00 */
.L_x_235:
[----:B-1----:R1:W2:Y:S02]  /*a1b0*/  SYNCS.PHASECHK.TRANS64.TRYWAIT P0, [R0+URZ+0x260], R2 ;  /* 0x00026002000075a7 */ /* 0x0022a400080011ff */
[----:B--2---:R-:W-:Y:S05]  /*a1c0*/  @!P0 NANOSLEEP.SYNCS 0x989680 ;  /* 0x009896800000895d */ /* 0x004fea0003900000 */
[----:B------:R-:W2:Y:S02]  /*a1d0*/  @!P0 SYNCS.PHASECHK.TRANS64 P0, [R0+URZ+0x260], R2 ;  /* 0x00026002000085a7 */ /* 0x000ea400080010ff */
[----:B--2---:R-:W-:Y:S05]  /*a1e0*/  @!P0 BRA `(.L_x_235) ;  /* 0xfffffffc00f08947 */ /* 0x004fea000383ffff */
[----:B------:R-:W-:Y:S05]  /*a1f0*/  BRA `(.L_x_236) ;  /* 0xffffffcc006c7947 */ /* 0x000fea000383ffff */
.L_x_134:
[----:B-1----:R-:W-:Y:S04]  /*a200*/  MOV R3, UR45 ;  /* 0x0000002d00037c02 */ /* 0x002fe80008000f00 */
[----:B------:R1:W2:Y:S03]  /*a210*/  SYNCS.PHASECHK.TRANS64.TRYWAIT P1, [R3+URZ+0x240], R4 ;  /* 0x00024004030075a7 */ /* 0x0002a600080211ff */
[----:B--2---:R-:W-:Y:S05]  /*a220*/  @!P1 NANOSLEEP.SYNCS 0x989680 ;  /* 0x009896800000995d */ /* 0x004fea0003900000 */
[----:B------:R-:W2:Y:S02]  /*a230*/  @!P1 SYNCS.PHASECHK.TRANS64 P1, [R3+URZ+0x240], R4 ;  /* 0x00024004030095a7 */ /* 0x000ea400080210ff */
[----:B--2---:R-:W-:Y:S05]  /*a240*/  @!P1 BRA `(.L_x_134) ;  /* 0xfffffffc00ec9947 */ /* 0x004fea000383ffff */
[----:B------:R-:W-:Y:S05]  /*a250*/  BRA `(.L_x_133) ;  /* 0xffffffdc00387947 */ /* 0x000fea000383ffff */
.L_x_136:
[----:B-1----:R1:W2:Y:S02]  /*a260*/  SYNCS.PHASECHK.TRANS64.TRYWAIT P1, [R87+URZ+0x270], R0 ;  /* 0x00027000570075a7 */ /* 0x0022a400080211ff */
[----:B--2---:R-:W-:Y:S05]  /*a270*/  @!P1 NANOSLEEP.SYNCS 0x989680 ;  /* 0x009896800000995d */ /* 0x004fea0003900000 */
[----:B------:R-:W2:Y:S02]  /*a280*/  @!P1 SYNCS.PHASECHK.TRANS64 P1, [R87+URZ+0x270], R0 ;  /* 0x00027000570095a7 */ /* 0x000ea400080210ff */
[----:B--2---:R-:W-:Y:S05]  /*a290*/  @!P1 BRA `(.L_x_136) ;  /* 0xfffffffc00f09947 */ /* 0x004fea000383ffff */
[----:B------:R-:W-:Y:S05]  /*a2a0*/  BRA `(.L_x_135) ;  /* 0xffffffdc00787947 */ /* 0x000fea000383ffff */
        .weak           $__internal_0_$__cuda_sm10x_tcgen05_guardrail_trap_col_being_dealloced_not_returned_by_alloc
        .type           $__internal_0_$__cuda_sm10x_tcgen05_guardrail_trap_col_being_dealloced_not_returned_by_alloc,@function
        .size           $__internal_0_$__cuda_sm10x_tcgen05_guardrail_trap_col_being_dealloced_not_returned_by_alloc,($__internal_1_$__cuda_sm10x_tcgen05_guardrail_trap_phase_invalid_during_alloc - $__internal_0_$__cuda_sm10x_tcgen05_guardrail_trap_col_being_dealloced_not_returned_by_alloc)
$__internal_0_$__cuda_sm10x_tcgen05_guardrail_trap_col_being_dealloced_not_returned_by_alloc:
[----:B------:R-:W-:Y:S05]  /*a2b0*/  BPT.TRAP 0x1 ;  /* 0x000000040000795c */ /* 0x000fea0000300000 */
[----:B------:R-:W-:-:S04]  /*a2c0*/  HFMA2 R3, -RZ, RZ, 0, 0 ;  /* 0x00000000ff037431 */ /* 0x000fc800000001ff */
[----:B------:R-:W-:Y:S05]  /*a2d0*/  RET.REL.NODEC R2 `(_ZN7cutlass13device_kernelINS_4conv6kernel13ConvUniversalINS1_16ConvProblemShapeILNS1_8OperatorE2ELi2EEENS1_10collective14CollectiveConvINS1_47MainloopSm100TmaUmmaWarpSpecializedImplicitGemmILS5_2ELi36ELi2ELi1ELi2EN4cute5tupleIJNSA_1CILi2EEENSC_ILi1EEESE_EEEEENSB_IJNSC_ILi128EEENSB_IJNSC_ILi64EEEEEESJ_EEENS_12float_e4m3_tESL_NSA_8TiledMMAINSA_8MMA_AtomIJNSA_10MMA_TraitsINSA_25SM100_MMA_F8F6F4_2x1SM_SSEJSL_SL_fSH_SI_NSA_17integral_constantINSA_4UMMA5MajorELSS_1EEEST_NSQ_INSR_7ScaleInELSU_0EEESV_EEEEEENSA_6LayoutINSB_IJSE_SE_SE_EEENSB_IJNSC_ILi0EEES10_S10_EEEEENSB_IJNSA_10UnderscoreES13_S13_EEEEENS7_6detail27Sm100ImplicitGemmTileTraitsINSA_18SM100_TMA_2SM_LOADENSA_14ComposedLayoutINSA_7SwizzleILi2ELi4ELi3EEENSA_18smem_ptr_flag_bitsILi8EEENSY_INSB_IJSI_NSC_ILi8EEEEEENSB_IJSE_SI_EEEEEEEvEENS17_INSA_25SM100_TMA_2SM_LOAD_IM2COLENS19_INS1A_ILi1ELi4ELi3EEES1D_NSY_INSB_IJNSC_ILi32EEES1E_EEENSB_IJSE_S1M_EEEEEEEvEEEENS_8epilogue10collective18CollectiveEpilogueINS1T_23Sm100TmaWarpSpecializedILi1ELi1ELi32ELb0ELb0EEEJNSB_IJSI_SJ_SJ_EEENSB_IJNSY_ISI_SE_EES1Z_EEESL_NSB_IJlNSB_IJSE_llEEES10_EEESL_S22_NS1T_6fusion15FusionCallbacksIS1X_NS23_17LinearCombinationISL_fSL_fLNS_15FloatRoundStyleE2EEES1Y_S20_JEEENSA_5SM1004TMEM4LOAD26SM100_TMEM_LOAD_32dp32b32xENSA_13SM90_TMA_LOADENS19_IS1B_S1D_NSY_INSB_IJS1E_SI_EEENSB_IJSI_SE_EEEEEEENSA_39AutoVectorizingCopyWithAssumedAlignmentILi128EEENSA_14SM90_TMA_STOREES2H_S2J_S2J_EEEvvEEEEvNT_6ParamsE) ;  /* 0xffffff5c02487950 */ /* 0x000fea0003c3ffff */
        .weak           $__internal_1_$__cuda_sm10x_tcgen05_guardrail_trap_phase_invalid_during_alloc
        .type           $__internal_1_$__cuda_sm10x_tcgen05_guardrail_trap_phase_invalid_during_alloc,@function
        .size           $__internal_1_$__cuda_sm10x_tcgen05_guardrail_trap_phase_invalid_during_alloc,($__internal_2_$__cuda_sm10x_tcgen05_guardrail_trap_unallocated_columns_being_dealloced - $__internal_1_$__cuda_sm10x_tcgen05_guardrail_trap_phase_invalid_during_alloc)
$__internal_1_$__cuda_sm10x_tcgen05_guardrail_trap_phase_invalid_during_alloc:
[----:B------:R-:W-:Y:S05]  /*a2e0*/  BPT.TRAP 0x1 ;  /* 0x000000040000795c */ /* 0x000fea0000300000 */
[----:B------:R-:W-:-:S04]  /*a2f0*/  MOV R5, 0x0 ;  /* 0x0000000000057802 */ /* 0x000fc80000000f00 */
[----:B------:R-:W-:Y:S05]  /*a300*/  RET.REL.NODEC R4 `(_ZN7cutlass13device_kernelINS_4conv6kernel13ConvUniversalINS1_16ConvProblemShapeILNS1_8OperatorE2ELi2EEENS1_10collective14CollectiveConvINS1_47MainloopSm100TmaUmmaWarpSpecializedImplicitGemmILS5_2ELi36ELi2ELi1ELi2EN4cute5tupleIJNSA_1CILi2EEENSC_ILi1EEESE_EEEEENSB_IJNSC_ILi128EEENSB_IJNSC_ILi64EEEEEESJ_EEENS_12float_e4m3_tESL_NSA_8TiledMMAINSA_8MMA_AtomIJNSA_10MMA_TraitsINSA_25SM100_MMA_F8F6F4_2x1SM_SSEJSL_SL_fSH_SI_NSA_17integral_constantINSA_4UMMA5MajorELSS_1EEEST_NSQ_INSR_7ScaleInELSU_0EEESV_EEEEEENSA_6LayoutINSB_IJSE_SE_SE_EEENSB_IJNSC_ILi0EEES10_S10_EEEEENSB_IJNSA_10UnderscoreES13_S13_EEEEENS7_6detail27Sm100ImplicitGemmTileTraitsINSA_18SM100_TMA_2SM_LOADENSA_14ComposedLayoutINSA_7SwizzleILi2ELi4ELi3EEENSA_18smem_ptr_flag_bitsILi8EEENSY_INSB_IJSI_NSC_ILi8EEEEEENSB_IJSE_SI_EEEEEEEvEENS17_INSA_25SM100_TMA_2SM_LOAD_IM2COLENS19_INS1A_ILi1ELi4ELi3EEES1D_NSY_INSB_IJNSC_ILi32EEES1E_EEENSB_IJSE_S1M_EEEEEEEvEEEENS_8epilogue10collective18CollectiveEpilogueINS1T_23Sm100TmaWarpSpecializedILi1ELi1ELi32ELb0ELb0EEEJNSB_IJSI_SJ_SJ_EEENSB_IJNSY_ISI_SE_EES1Z_EEESL_NSB_IJlNSB_IJSE_llEEES10_EEESL_S22_NS1T_6fusion15FusionCallbacksIS1X_NS23_17LinearCombinationISL_fSL_fLNS_15FloatRoundStyleE2EEES1Y_S20_JEEENSA_5SM1004TMEM4LOAD26SM100_TMEM_LOAD_32dp32b32xENSA_13SM90_TMA_LOADENS19_IS1B_S1D_NSY_INSB_IJS1E_SI_EEENSB_IJSI_SE_EEEEEEENSA_39AutoVectorizingCopyWithAssumedAlignmentILi128EEENSA_14SM90_TMA_STOREES2H_S2J_S2J_EEEvvEEEEvNT_6ParamsE) ;  /* 0xffffff5c043c7950 */ /* 0x000fea0003c3ffff */
        .weak           $__internal_2_$__cuda_sm10x_tcgen05_guardrail_trap_unallocated_columns_being_dealloced
        .type           $__internal_2_$__cuda_sm10x_tcgen05_guardrail_trap_unallocated_columns_being_dealloced,@function
        .size           $__internal_2_$__cuda_sm10x_tcgen05_guardrail_trap_unallocated_columns_being_dealloced,(.L_x_238 - $__internal_2_$__cuda_sm10x_tcgen05_guardrail_trap_unallocated_columns_being_dealloced)
$__internal_2_$__cuda_sm10x_tcgen05_guardrail_trap_unallocated_columns_being_dealloced:
[----:B------:R-:W-:Y:S05]  /*a310*/  BPT.TRAP 0x1 ;  /* 0x000000040000795c */ /* 0x000fea0000300000 */
[----:B------:R-:W-:-:S04]  /*a320*/  HFMA2 R3, -RZ, RZ, 0, 0 ;  /* 0x00000000ff037431 */ /* 0x000fc800000001ff */
[----:B------:R-:W-:Y:S05]  /*a330*/  RET.REL.NODEC R2 `(_ZN7cutlass13device_kernelINS_4conv6kernel13ConvUniversalINS1_16ConvProblemShapeILNS1_8OperatorE2ELi2EEENS1_10collective14CollectiveConvINS1_47MainloopSm100TmaUmmaWarpSpecializedImplicitGemmILS5_2ELi36ELi2ELi1ELi2EN4cute5tupleIJNSA_1CILi2EEENSC_ILi1EEESE_EEEEENSB_IJNSC_ILi128EEENSB_IJNSC_ILi64EEEEEESJ_EEENS_12float_e4m3_tESL_NSA_8TiledMMAINSA_8MMA_AtomIJNSA_10MMA_TraitsINSA_25SM100_MMA_F8F6F4_2x1SM_SSEJSL_SL_fSH_SI_NSA_17integral_constantINSA_4UMMA5MajorELSS_1EEEST_NSQ_INSR_7ScaleInELSU_0EEESV_EEEEEENSA_6LayoutINSB_IJSE_SE_SE_EEENSB_IJNSC_ILi0EEES10_S10_EEEEENSB_IJNSA_10UnderscoreES13_S13_EEEEENS7_6detail27Sm100ImplicitGemmTileTraitsINSA_18SM100_TMA_2SM_LOADENSA_14ComposedLayoutINSA_7SwizzleILi2ELi4ELi3EEENSA_18smem_ptr_flag_bitsILi8EEENSY_INSB_IJSI_NSC_ILi8EEEEEENSB_IJSE_SI_EEEEEEEvEENS17_INSA_25SM100_TMA_2SM_LOAD_IM2COLENS19_INS1A_ILi1ELi4ELi3EEES1D_NSY_INSB_IJNSC_ILi32EEES1E_EEENSB_IJSE_S1M_EEEEEEEvEEEENS_8epilogue10collective18CollectiveEpilogueINS1T_23Sm100TmaWarpSpecializedILi1ELi1ELi32ELb0ELb0EEEJNSB_IJSI_SJ_SJ_EEENSB_IJNSY_ISI_SE_EES1Z_EEESL_NSB_IJlNSB_IJSE_llEEES10_EEESL_S22_NS1T_6fusion15FusionCallbacksIS1X_NS23_17LinearCombinationISL_fSL_fLNS_15FloatRoundStyleE2EEES1Y_S20_JEEENSA_5SM1004TMEM4LOAD26SM100_TMEM_LOAD_32dp32b32xENSA_13SM90_TMA_LOADENS19_IS1B_S1D_NSY_INSB_IJS1E_SI_EEENSB_IJSI_SE_EEEEEEENSA_39AutoVectorizingCopyWithAssumedAlignmentILi128EEENSA_14SM90_TMA_STOREES2H_S2J_S2J_EEEvvEEEEvNT_6ParamsE) ;  /* 0xffffff5c02307950 */ /* 0x000fea0003c3ffff */
.L_x_237:
[----:B------:R-:W-:-:S00]  /*a340*/  BRA `(.L_x_237) ;  /* 0xfffffffc00fc7947 */ /* 0x000fc0000383ffff */
[----:B------:R-:W-:-:S00]  /*a350*/  NOP ;  /* 0x0000000000007918 */ /* 0x000fc00000000000 */
        /* <DEDUP_REMOVED lines=10> */
.L_x_238:


//--------------------- .nv.global.init           --------------------------
	.section	.nv.global.init,"aw",@progbits
.nv.global.init:
	.type		$str$29,@object
	.size		$str$29,($str$30 - $str$29)
$str$29:
        /*0000*/ 	.byte	0x28, 0x61, 0x64, 0x64, 0x72, 0x65, 0x73, 0x73, 0x20, 0x26, 0x20, 0x6d, 0x61, 0x73, 0x6b, 0x29
        /*0010*/ 	.byte	0x20, 0x3d, 0x3d, 0x20, 0x30, 0x00
	.type		$str$30,@object
	.size		$str$30,($str$28 - $str$30)
$str$30:
        /*0016*/ 	.byte	0x2f, 0x74, 0x6d, 0x70, 0x2f, 0x63, 0x75, 0x74, 0x6c, 0x61, 0x73, 0x73, 0x5f, 0x73, 0x77, 0x65
        /*0026*/ 	.byte	0x65, 0x70, 0x5f, 0x73, 0x72, 0x63, 0x2f, 0x69, 0x6e, 0x63, 0x6c, 0x75, 0x64, 0x65, 0x2f, 0x63
        /*0036*/ 	.byte	0x75, 0x74, 0x65, 0x2f, 0x70, 0x6f, 0x69, 0x6e, 0x74, 0x65, 0x72, 0x5f, 0x66, 0x6c, 0x61, 0x67
        /*0046*/ 	.byte	0x67, 0x65, 0x64, 0x2e, 0x68, 0x70, 0x70, 0x00
	.type		$str$28,@object
	.size		$str$28,($str$27 - $str$28)
$str$28:
        /*004e*/ 	.byte	0x2f, 0x74, 0x6d, 0x70, 0x2f, 0x63, 0x75, 0x74, 0x6c, 0x61, 0x73, 0x73, 0x5f, 0x73, 0x77, 0x65
        /*005e*/ 	.byte	0x65, 0x70, 0x5f, 0x73, 0x72, 0x63, 0x2f, 0x69, 0x6e, 0x63, 0x6c, 0x75, 0x64, 0x65, 0x2f, 0x63
        /*006e*/ 	.byte	0x75, 0x74, 0x65, 0x2f, 0x61, 0x74, 0x6f, 0x6d, 0x2f, 0x63, 0x6f, 0x70, 0x79, 0x5f, 0x74, 0x72
        /*007e*/ 	.byte	0x61, 0x69, 0x74, 0x73, 0x5f, 0x73, 0x6d, 0x31, 0x30, 0x30, 0x2e, 0x68, 0x70, 0x70, 0x00
	.type		$str$27,@object
	.size		$str$27,(__unnamed_1 - $str$27)
$str$27:
        /*008d*/ 	.byte	0x28, 0x28, 0x75, 0x69, 0x6e, 0x74, 0x33, 0x32, 0x5f, 0x74, 0x28, 0x74, 0x68, 0x72, 0x65, 0x61
        /*009d*/ 	.byte	0x64, 0x49, 0x64, 0x78, 0x2e, 0x78, 0x29, 0x20, 0x2f, 0x20, 0x33, 0x32, 0x29, 0x20, 0x25, 0x20
        /*00ad*/ 	.byte	0x34, 0x29, 0x20, 0x3d, 0x3d, 0x20, 0x28, 0x28, 0x28, 0x74, 0x6d, 0x65, 0x6d, 0x5f, 0x61, 0x64
        /*00bd*/ 	.byte	0x64, 0x72, 0x20, 0x3e, 0x3e, 0x20, 0x31, 0x36, 0x29, 0x20, 0x2f, 0x20, 0x33, 0x32, 0x29, 0x20
        /*00cd*/ 	.byte	0x25, 0x20, 0x34, 0x29, 0x00
	.type		__unnamed_1,@object
	.size		__unnamed_1,(__unnamed_2 - __unnamed_1)
__unnamed_1:
        /*00d2*/ 	.byte	0x61, 0x75, 0x74, 0x6f, 0x20, 0x63, 0x75, 0x74, 0x65, 0x3a, 0x3a, 0x61, 0x73, 0x5f, 0x70, 0x6f
        /* <DEDUP_REMOVED lines=24> */
        /*0262*/ 	.byte	0x3c, 0x34, 0x30, 0x39, 0x36, 0x3e, 0x3e, 0x3e, 0x3e, 0x5d, 0x00
	.type		__unnamed_2,@object
	.size		__unnamed_2,(.L_2 - __unnamed_2)
__unnamed_2:
        /* <DEDUP_REMOVED lines=40> */
        /*04ed*/ 	.byte	0x74, 0x65, 0x3a, 0x3a, 0x43, 0x3c, 0x30, 0x3e, 0x3e, 0x3e, 0x3e, 0x5d, 0x00
.L_2:


//--------------------- .nv.shared._ZN7cutlass13device_kernelINS_4conv6kernel13ConvUniversalINS1_16ConvProblemShapeILNS1_8OperatorE2ELi2EEENS1_10collective14CollectiveConvINS1_47MainloopSm100TmaUmmaWarpSpecializedImplicitGemmILS5_2ELi36ELi2ELi1ELi2EN4cute5tupleIJNSA_1CILi2EEENSC_ILi1EEESE_EEEEENSB_IJNSC_ILi128EEENSB_IJNSC_ILi64EEEEEESJ_EEENS_12float_e4m3_tESL_NSA_8TiledMMAINSA_8MMA_AtomIJNSA_10MMA_TraitsINSA_25SM100_MMA_F8F6F4_2x1SM_SSEJSL_SL_fSH_SI_NSA_17integral_constantINSA_4UMMA5MajorELSS_1EEEST_NSQ_INSR_7ScaleInELSU_0EEESV_EEEEEENSA_6LayoutINSB_IJSE_SE_SE_EEENSB_IJNSC_ILi0EEES10_S10_EEEEENSB_IJNSA_10UnderscoreES13_S13_EEEEENS7_6detail27Sm100ImplicitGemmTileTraitsINSA_18SM100_TMA_2SM_LOADENSA_14ComposedLayoutINSA_7SwizzleILi2ELi4ELi3EEENSA_18smem_ptr_flag_bitsILi8EEENSY_INSB_IJSI_NSC_ILi8EEEEEENSB_IJSE_SI_EEEEEEEvEENS17_INSA_25SM100_TMA_2SM_LOAD_IM2COLENS19_INS1A_ILi1ELi4ELi3EEES1D_NSY_INSB_IJNSC_ILi32EEES1E_EEENSB_IJSE_S1M_EEEEEEEvEEEENS_8epilogue10collective18CollectiveEpilogueINS1T_23Sm100TmaWarpSpecializedILi1ELi1ELi32ELb0ELb0EEEJNSB_IJSI_SJ_SJ_EEENSB_IJNSY_ISI_SE_EES1Z_EEESL_NSB_IJlNSB_IJSE_llEEES10_EEESL_S22_NS1T_6fusion15FusionCallbacksIS1X_NS23_17LinearCombinationISL_fSL_fLNS_15FloatRoundStyleE2EEES1Y_S20_JEEENSA_5SM1004TMEM4LOAD26SM100_TMEM_LOAD_32dp32b32xENSA_13SM90_TMA_LOADENS19_IS1B_S1D_NSY_INSB_IJS1E_SI_EEENSB_IJSI_SE_EEEEEEENSA_39AutoVectorizingCopyWithAssumedAlignmentILi128EEENSA_14SM90_TMA_STOREES2H_S2J_S2J_EEEvvEEEEvNT_6ParamsE --------------------------
	.section	.nv.shared._ZN7cutlass13device_kernelINS_4conv6kernel13ConvUniversalINS1_16ConvProblemShapeILNS1_8OperatorE2ELi2EEENS1_10collective14CollectiveConvINS1_47MainloopSm100TmaUmmaWarpSpecializedImplicitGemmILS5_2ELi36ELi2ELi1ELi2EN4cute5tupleIJNSA_1CILi2EEENSC_ILi1EEESE_EEEEENSB_IJNSC_ILi128EEENSB_IJNSC_ILi64EEEEEESJ_EEENS_12float_e4m3_tESL_NSA_8TiledMMAINSA_8MMA_AtomIJNSA_10MMA_TraitsINSA_25SM100_MMA_F8F6F4_2x1SM_SSEJSL_SL_fSH_SI_NSA_17integral_constantINSA_4UMMA5MajorELSS_1EEEST_NSQ_INSR_7ScaleInELSU_0EEESV_EEEEEENSA_6LayoutINSB_IJSE_SE_SE_EEENSB_IJNSC_ILi0EEES10_S10_EEEEENSB_IJNSA_10UnderscoreES13_S13_EEEEENS7_6detail27Sm100ImplicitGemmTileTraitsINSA_18SM100_TMA_2SM_LOADENSA_14ComposedLayoutINSA_7SwizzleILi2ELi4ELi3EEENSA_18smem_ptr_flag_bitsILi8EEENSY_INSB_IJSI_NSC_ILi8EEEEEENSB_IJSE_SI_EEEEEEEvEENS17_INSA_25SM100_TMA_2SM_LOAD_IM2COLENS19_INS1A_ILi1ELi4ELi3EEES1D_NSY_INSB_IJNSC_ILi32EEES1E_EEENSB_IJSE_S1M_EEEEEEEvEEEENS_8epilogue10collective18CollectiveEpilogueINS1T_23Sm100TmaWarpSpecializedILi1ELi1ELi32ELb0ELb0EEEJNSB_IJSI_SJ_SJ_EEENSB_IJNSY_ISI_SE_EES1Z_EEESL_NSB_IJlNSB_IJSE_llEEES10_EEESL_S22_NS1T_6fusion15FusionCallbacksIS1X_NS23_17LinearCombinationISL_fSL_fLNS_15FloatRoundStyleE2EEES1Y_S20_JEEENSA_5SM1004TMEM4LOAD26SM100_TMEM_LOAD_32dp32b32xENSA_13SM90_TMA_LOADENS19_IS1B_S1D_NSY_INSB_IJS1E_SI_EEENSB_IJSI_SE_EEEEEEENSA_39AutoVectorizingCopyWithAssumedAlignmentILi128EEENSA_14SM90_TMA_STOREES2H_S2J_S2J_EEEvvEEEEvNT_6ParamsE,"aw",@nobits
	.sectionflags	@""
	.align	16
	.zero		1024


//--------------------- .nv.shared.reserved.0     --------------------------
	.section	.nv.shared.reserved.0,"aw",@nobits
	.weak		__nv_reservedSMEM_offset_0_alias
	.size		__nv_reservedSMEM_offset_0_alias, 0, 64
	.other		__nv_reservedSMEM_offset_0_alias,@"STO_CUDA_RESERVED_SHARED STV_DEFAULT"
__nv_reservedSMEM_offset_0_alias:
	.zero		0
.nv.shared.reserved.0:
	.zero		64
	.weak		__nv_reservedSMEM_tcgen05_partition
	.type		__nv_reservedSMEM_tcgen05_partition,@object
	.size		__nv_reservedSMEM_tcgen05_partition,(.L_0 - __nv_reservedSMEM_tcgen05_partition)
__nv_reservedSMEM_tcgen05_partition:
	.zero		32
.L_0:


//--------------------- .nv.global                --------------------------
	.section	.nv.global,"aw",@nobits
.nv.global:
	.type		_ZN39_INTERNAL_b66e4414_4_k_cu_3dfaa431_33684cute1_E,@object
	.size		_ZN39_INTERNAL_b66e4414_4_k_cu_3dfaa431_33684cute1_E,(_ZN39_INTERNAL_b66e4414_4_k_cu_3dfaa431_33684cuda3std3__45__cpo6cbeginE - _ZN39_INTERNAL_b66e4414_4_k_cu_3dfaa431_33684cute1_E)
_ZN39_INTERNAL_b66e4414_4_k_cu_3dfaa431_33684cute1_E:
	.zero		1
	.type		_ZN39_INTERNAL_b66e4414_4_k_cu_3dfaa431_33684cuda3std3__45__cpo6cbeginE,@object
	.size		_ZN39_INTERNAL_b66e4414_4_k_cu_3dfaa431_33684cuda3std3__45__cpo6cbeginE,(_ZN39_INTERNAL_b66e4414_4_k_cu_3dfaa431_33684cuda3std3__48in_placeE - _ZN39_INTERNAL_b66e4414_4_k_cu_3dfaa431_33684cuda3std3__45__cpo6cbeginE)
_ZN39_INTERNAL_b66e4414_4_k_cu_3dfaa431_33684cuda3std3__45__cpo6cbeginE:
	.zero		1
	.type		_ZN39_INTERNAL_b66e4414_4_k_cu_3dfaa431_33684cuda3std3__48in_placeE,@object
	.size		_ZN39_INTERNAL_b66e4414_4_k_cu_3dfaa431_33684cuda3std3__48in_placeE,(_ZN39_INTERNAL_b66e4414_4_k_cu_3dfaa431_33684cuda3std6ranges3__45__cpo9iter_moveE - _ZN39_INTERNAL_b66e4414_4_k_cu_3dfaa431_33684cuda3std3__48in_placeE)
_ZN39_INTERNAL_b66e4414_4_k_cu_3dfaa431_33684cuda3std3__48in_placeE:
	.zero		1
	.type		_ZN39_INTERNAL_b66e4414_4_k_cu_3dfaa431_33684cuda3std6ranges3__45__cpo9iter_moveE,@object
	.size		_ZN39_INTERNAL_b66e4414_4_k_cu_3dfaa431_33684cuda3std6ranges3__45__cpo9iter_moveE,(_ZN39_INTERNAL_b66e4414_4_k_cu_3dfaa431_33684cuda3std3__45__cpo5beginE - _ZN39_INTERNAL_b66e4414_4_k_cu_3dfaa431_33684cuda3std6ranges3__45__cpo9iter_moveE)
_ZN39_INTERNAL_b66e4414_4_k_cu_3dfaa431_33684cuda3std6ranges3__45__cpo9iter_moveE:
	.zero		1
	.type		_ZN39_INTERNAL_b66e4414_4_k_cu_3dfaa431_33684cuda3std3__45__cpo5beginE,@object
	.size		_ZN39_INTERNAL_b66e4414_4_k_cu_3dfaa431_33684cuda3std3__45__cpo5beginE,(_ZN39_INTERNAL_b66e4414_4_k_cu_3dfaa431_33684cuda3std3__441_GLOBAL__N__b66e4414_4_k_cu_3dfaa431_33686ignoreE - _ZN39_INTERNAL_b66e4414_4_k_cu_3dfaa431_33684cuda3std3__45__cpo5beginE)
_ZN39_INTERNAL_b66e4414_4_k_cu_3dfaa431_33684cuda3std3__45__cpo5beginE:
	.zero		1
	.type		_ZN39_INTERNAL_b66e4414_4_k_cu_3dfaa431_33684cuda3std3__441_GLOBAL__N__b66e4414_4_k_cu_3dfaa431_33686ignoreE,@object
	.size		_ZN39_INTERNAL_b66e4414_4_k_cu_3dfaa431_33684cuda3std3__441_GLOBAL__N__b66e4414_4_k_cu_3dfaa431_33686ignoreE,(_ZN39_INTERNAL_b66e4414_4_k_cu_3dfaa431_33684cute7productE - _ZN39_INTERNAL_b66e4414_4_k_cu_3dfaa431_33684cuda3std3__441_GLOBAL__N__b66e4414_4_k_cu_3dfaa431_33686ignoreE)
_ZN39_INTERNAL_b66e4414_4_k_cu_3dfaa431_33684cuda3std3__441_GLOBAL__N__b66e4414_4_k_cu_3dfaa431_33686ignoreE:
	.zero		1
	.type		_ZN39_INTERNAL_b66e4414_4_k_cu_3dfaa431_33684cute7productE,@object
	.size		_ZN39_INTERNAL_b66e4414_4_k_cu_3dfaa431_33684cute7productE,(_ZN39_INTERNAL_b66e4414_4_k_cu_3dfaa431_33684cuda3std3__45__cpo3endE - _ZN39_INTERNAL_b66e4414_4_k_cu_3dfaa431_33684cute7productE)
_ZN39_INTERNAL_b66e4414_4_k_cu_3dfaa431_33684cute7productE:
	.zero		1
	.type		_ZN39_INTERNAL_b66e4414_4_k_cu_3dfaa431_33684cuda3std3__45__cpo3endE,@object
	.size		_ZN39_INTERNAL_b66e4414_4_k_cu_3dfaa431_33684cuda3std3__45__cpo3endE,(_ZN39_INTERNAL_b66e4414_4_k_cu_3dfaa431_33684cuda3std3__419piecewise_constructE - _ZN39_INTERNAL_b66e4414_4_k_cu_3dfaa431_33684cuda3std3__45__cpo3endE)
_ZN39_INTERNAL_b66e4414_4_k_cu_3dfaa431_33684cuda3std3__45__cpo3endE:
	.zero		1
	.type		_ZN39_INTERNAL_b66e4414_4_k_cu_3dfaa431_33684cuda3std3__419piecewise_constructE,@object
	.size		_ZN39_INTERNAL_b66e4414_4_k_cu_3dfaa431_33684cuda3std3__419piecewise_constructE,(_ZN39_INTERNAL_b66e4414_4_k_cu_3dfaa431_33684cuda3std3__45__cpo4cendE - _ZN39_INTERNAL_b66e4414_4_k_cu_3dfaa431_33684cuda3std3__419piecewise_constructE)
_ZN39_INTERNAL_b66e4414_4_k_cu_3dfaa431_33684cuda3std3__419piecewise_constructE:
	.zero		1
	.type		_ZN39_INTERNAL_b66e4414_4_k_cu_3dfaa431_33684cuda3std3__45__cpo4cendE,@object
	.size		_ZN39_INTERNAL_b66e4414_4_k_cu_3dfaa431_33684cuda3std3__45__cpo4cendE,(_ZN39_INTERNAL_b66e4414_4_k_cu_3dfaa431_33684cuda3std6ranges3__45__cpo4swapE - _ZN39_INTERNAL_b66e4414_4_k_cu_3dfaa431_33684cuda3std3__45__cpo4cendE)
_ZN39_INTERNAL_b66e4414_4_k_cu_3dfaa431_33684cuda3std3__45__cpo4cendE:
	.zero		1
	.type		_ZN39_INTERNAL_b66e4414_4_k_cu_3dfaa431_33684cuda3std6ranges3__45__cpo4swapE,@object
	.size		_ZN39_INTERNAL_b66e4414_4_k_cu_3dfaa431_33684cuda3std6ranges3__45__cpo4swapE,(.L_10 - _ZN39_INTERNAL_b66e4414_4_k_cu_3dfaa431_33684cuda3std6ranges3__45__cpo4swapE)
_ZN39_INTERNAL_b66e4414_4_k_cu_3dfaa431_33684cuda3std6ranges3__45__cpo4swapE:
	.zero		1
.L_10:


//--------------------- .nv.constant0._ZN7cutlass13device_kernelINS_4conv6kernel13ConvUniversalINS1_16ConvProblemShapeILNS1_8OperatorE2ELi2EEENS1_10collective14CollectiveConvINS1_47MainloopSm100TmaUmmaWarpSpecializedImplicitGemmILS5_2ELi36ELi2ELi1ELi2EN4cute5tupleIJNSA_1CILi2EEENSC_ILi1EEESE_EEEEENSB_IJNSC_ILi128EEENSB_IJNSC_ILi64EEEEEESJ_EEENS_12float_e4m3_tESL_NSA_8TiledMMAINSA_8MMA_AtomIJNSA_10MMA_TraitsINSA_25SM100_MMA_F8F6F4_2x1SM_SSEJSL_SL_fSH_SI_NSA_17integral_constantINSA_4UMMA5MajorELSS_1EEEST_NSQ_INSR_7ScaleInELSU_0EEESV_EEEEEENSA_6LayoutINSB_IJSE_SE_SE_EEENSB_IJNSC_ILi0EEES10_S10_EEEEENSB_IJNSA_10UnderscoreES13_S13_EEEEENS7_6detail27Sm100ImplicitGemmTileTraitsINSA_18SM100_TMA_2SM_LOADENSA_14ComposedLayoutINSA_7SwizzleILi2ELi4ELi3EEENSA_18smem_ptr_flag_bitsILi8EEENSY_INSB_IJSI_NSC_ILi8EEEEEENSB_IJSE_SI_EEEEEEEvEENS17_INSA_25SM100_TMA_2SM_LOAD_IM2COLENS19_INS1A_ILi1ELi4ELi3EEES1D_NSY_INSB_IJNSC_ILi32EEES1E_EEENSB_IJSE_S1M_EEEEEEEvEEEENS_8epilogue10collective18CollectiveEpilogueINS1T_23Sm100TmaWarpSpecializedILi1ELi1ELi32ELb0ELb0EEEJNSB_IJSI_SJ_SJ_EEENSB_IJNSY_ISI_SE_EES1Z_EEESL_NSB_IJlNSB_IJSE_llEEES10_EEESL_S22_NS1T_6fusion15FusionCallbacksIS1X_NS23_17LinearCombinationISL_fSL_fLNS_15FloatRoundStyleE2EEES1Y_S20_JEEENSA_5SM1004TMEM4LOAD26SM100_TMEM_LOAD_32dp32b32xENSA_13SM90_TMA_LOADENS19_IS1B_S1D_NSY_INSB_IJS1E_SI_EEENSB_IJSI_SE_EEEEEEENSA_39AutoVectorizingCopyWithAssumedAlignmentILi128EEENSA_14SM90_TMA_STOREES2H_S2J_S2J_EEEvvEEEEvNT_6ParamsE --------------------------
	.section	.nv.constant0._ZN7cutlass13device_kernelINS_4conv6kernel13ConvUniversalINS1_16ConvProblemShapeILNS1_8OperatorE2ELi2EEENS1_10collective14CollectiveConvINS1_47MainloopSm100TmaUmmaWarpSpecializedImplicitGemmILS5_2ELi36ELi2ELi1ELi2EN4cute5tupleIJNSA_1CILi2EEENSC_ILi1EEESE_EEEEENSB_IJNSC_ILi128EEENSB_IJNSC_ILi64EEEEEESJ_EEENS_12float_e4m3_tESL_NSA_8TiledMMAINSA_8MMA_AtomIJNSA_10MMA_TraitsINSA_25SM100_MMA_F8F6F4_2x1SM_SSEJSL_SL_fSH_SI_NSA_17integral_constantINSA_4UMMA5MajorELSS_1EEEST_NSQ_INSR_7ScaleInELSU_0EEESV_EEEEEENSA_6LayoutINSB_IJSE_SE_SE_EEENSB_IJNSC_ILi0EEES10_S10_EEEEENSB_IJNSA_10UnderscoreES13_S13_EEEEENS7_6detail27Sm100ImplicitGemmTileTraitsINSA_18SM100_TMA_2SM_LOADENSA_14ComposedLayoutINSA_7SwizzleILi2ELi4ELi3EEENSA_18smem_ptr_flag_bitsILi8EEENSY_INSB_IJSI_NSC_ILi8EEEEEENSB_IJSE_SI_EEEEEEEvEENS17_INSA_25SM100_TMA_2SM_LOAD_IM2COLENS19_INS1A_ILi1ELi4ELi3EEES1D_NSY_INSB_IJNSC_ILi32EEES1E_EEENSB_IJSE_S1M_EEEEEEEvEEEENS_8epilogue10collective18CollectiveEpilogueINS1T_23Sm100TmaWarpSpecializedILi1ELi1ELi32ELb0ELb0EEEJNSB_IJSI_SJ_SJ_EEENSB_IJNSY_ISI_SE_EES1Z_EEESL_NSB_IJlNSB_IJSE_llEEES10_EEESL_S22_NS1T_6fusion15FusionCallbacksIS1X_NS23_17LinearCombinationISL_fSL_fLNS_15FloatRoundStyleE2EEES1Y_S20_JEEENSA_5SM1004TMEM4LOAD26SM100_TMEM_LOAD_32dp32b32xENSA_13SM90_TMA_LOADENS19_IS1B_S1D_NSY_INSB_IJS1E_SI_EEENSB_IJSI_SE_EEEEEEENSA_39AutoVectorizingCopyWithAssumedAlignmentILi128EEENSA_14SM90_TMA_STOREES2H_S2J_S2J_EEEvvEEEEvNT_6ParamsE,"a",@progbits
	.sectionflags	@""
	.align	4
.nv.constant0._ZN7cutlass13device_kernelINS_4conv6kernel13ConvUniversalINS1_16ConvProblemShapeILNS1_8OperatorE2ELi2EEENS1_10collective14CollectiveConvINS1_47MainloopSm100TmaUmmaWarpSpecializedImplicitGemmILS5_2ELi36ELi2ELi1ELi2EN4cute5tupleIJNSA_1CILi2EEENSC_ILi1EEESE_EEEEENSB_IJNSC_ILi128EEENSB_IJNSC_ILi64EEEEEESJ_EEENS_12float_e4m3_tESL_NSA_8TiledMMAINSA_8MMA_AtomIJNSA_10MMA_TraitsINSA_25SM100_MMA_F8F6F4_2x1SM_SSEJSL_SL_fSH_SI_NSA_17integral_constantINSA_4UMMA5MajorELSS_1EEEST_NSQ_INSR_7ScaleInELSU_0EEESV_EEEEEENSA_6LayoutINSB_IJSE_SE_SE_EEENSB_IJNSC_ILi0EEES10_S10_EEEEENSB_IJNSA_10UnderscoreES13_S13_EEEEENS7_6detail27Sm100ImplicitGemmTileTraitsINSA_18SM100_TMA_2SM_LOADENSA_14ComposedLayoutINSA_7SwizzleILi2ELi4ELi3EEENSA_18smem_ptr_flag_bitsILi8EEENSY_INSB_IJSI_NSC_ILi8EEEEEENSB_IJSE_SI_EEEEEEEvEENS17_INSA_25SM100_TMA_2SM_LOAD_IM2COLENS19_INS1A_ILi1ELi4ELi3EEES1D_NSY_INSB_IJNSC_ILi32EEES1E_EEENSB_IJSE_S1M_EEEEEEEvEEEENS_8epilogue10collective18CollectiveEpilogueINS1T_23Sm100TmaWarpSpecializedILi1ELi1ELi32ELb0ELb0EEEJNSB_IJSI_SJ_SJ_EEENSB_IJNSY_ISI_SE_EES1Z_EEESL_NSB_IJlNSB_IJSE_llEEES10_EEESL_S22_NS1T_6fusion15FusionCallbacksIS1X_NS23_17LinearCombinationISL_fSL_fLNS_15FloatRoundStyleE2EEES1Y_S20_JEEENSA_5SM1004TMEM4LOAD26SM100_TMEM_LOAD_32dp32b32xENSA_13SM90_TMA_LOADENS19_IS1B_S1D_NSY_INSB_IJS1E_SI_EEENSB_IJSI_SE_EEEEEEENSA_39AutoVectorizingCopyWithAssumedAlignmentILi128EEENSA_14SM90_TMA_STOREES2H_S2J_S2J_EEEvvEEEEvNT_6ParamsE:
	.zero		2944


//--------------------- SYMBOLS --------------------------

	.type		.nv.reservedSmem.offset0,@object
	.size		.nv.reservedSmem.offset0,0x4
	.type		.nv.reservedSmem.cap,@object
	.size		.nv.reservedSmem.cap,0x4
	.type		__assertfail,@function
